//
// Generated by NVIDIA NVVM Compiler
//
// Compiler Build ID: CL-36424714
// Cuda compilation tools, release 13.0, V13.0.88
// Based on NVVM 20.0.0
//

.version 9.0
.target sm_100
.address_size 64

	// .globl	_Z9CV1KernelPA28_fiiPA26_A26_f
.const .align 4 .b8 d_ArrWeightsFC2[20480];
.const .align 4 .b8 d_FiltersCV1[576];
.const .align 4 .u32 lenLayer12;
// _ZZ9CV1KernelPA28_fiiPA26_A26_fE5Image has been demoted
// _ZZ10CV1Kernel2PA28_fiiPA26_A26_fE5Image has been demoted
// _ZZ15SharedFC1KernelPfS_S_iiE4temp has been demoted
// _ZZ16SharedFC1Kernel3PfS_S_iiE4temp has been demoted
// _ZZ15SharedFC2KernelPfS_iiE4temp has been demoted
// _ZZ16SharedFC2Kernel3PfS_iiE4temp has been demoted

.visible .entry _Z9CV1KernelPA28_fiiPA26_A26_f(
	.param .u64 .ptr .align 1 _Z9CV1KernelPA28_fiiPA26_A26_f_param_0,
	.param .u32 _Z9CV1KernelPA28_fiiPA26_A26_f_param_1,
	.param .u32 _Z9CV1KernelPA28_fiiPA26_A26_f_param_2,
	.param .u64 .ptr .align 1 _Z9CV1KernelPA28_fiiPA26_A26_f_param_3
)
{
	.reg .pred 	%p<11>;
	.reg .b32 	%r<53>;
	.reg .b32 	%f<72>;
	.reg .b64 	%rd<32>;
	// demoted variable
	.shared .align 4 .b8 _ZZ9CV1KernelPA28_fiiPA26_A26_fE5Image[3136];
	ld.param.u64 	%rd8, [_Z9CV1KernelPA28_fiiPA26_A26_f_param_0];
	ld.param.u32 	%r26, [_Z9CV1KernelPA28_fiiPA26_A26_f_param_2];
	ld.param.u64 	%rd7, [_Z9CV1KernelPA28_fiiPA26_A26_f_param_3];
	cvta.to.global.u64 	%rd9, %rd8;
	mov.u32 	%r1, %ctaid.x;
	mov.u32 	%r2, %tid.x;
	mov.u32 	%r27, %tid.y;
	mul.wide.u32 	%rd10, %r2, 112;
	add.s64 	%rd11, %rd9, %rd10;
	mul.wide.u32 	%rd12, %r27, 4;
	add.s64 	%rd13, %rd11, %rd12;
	ld.global.f32 	%f15, [%rd13];
	mov.u32 	%r28, _ZZ9CV1KernelPA28_fiiPA26_A26_fE5Image;
	mad.lo.s32 	%r4, %r2, 112, %r28;
	shl.b32 	%r29, %r27, 2;
	add.s32 	%r30, %r4, %r29;
	st.shared.f32 	[%r30], %f15;
	bar.sync 	0;
	max.u32 	%r31, %r2, %r27;
	setp.gt.u32 	%p1, %r31, 25;
	@%p1 bra 	$L__BB0_16;
	setp.lt.s32 	%p2, %r26, 1;
	mov.f32 	%f70, 0f00000000;
	@%p2 bra 	$L__BB0_15;
	mul.wide.u32 	%rd14, %r1, 36;
	mov.u64 	%rd15, d_FiltersCV1;
	add.s64 	%rd1, %rd15, %rd14;
	and.b32  	%r5, %r26, 7;
	add.s32 	%r6, %r5, -1;
	and.b32  	%r7, %r26, 3;
	and.b32  	%r8, %r26, 2147483640;
	and.b32  	%r9, %r26, 1;
	neg.s32 	%r10, %r8;
	add.s64 	%rd2, %rd1, 16;
	mad.lo.s32 	%r34, %r2, 112, %r29;
	add.s32 	%r36, %r34, %r28;
	add.s32 	%r11, %r36, 16;
	mov.f32 	%f70, 0f00000000;
	mov.b32 	%r47, 0;
$L__BB0_3:
	setp.lt.u32 	%p3, %r26, 8;
	mul.lo.s32 	%r13, %r47, 112;
	mov.b32 	%r51, 0;
	@%p3 bra 	$L__BB0_6;
	mul.wide.u32 	%rd16, %r47, 12;
	add.s64 	%rd31, %rd2, %rd16;
	add.s32 	%r48, %r11, %r13;
	mov.u32 	%r49, %r10;
$L__BB0_5:
	.pragma "nounroll";
	ld.const.f32 	%f19, [%rd31+-16];
	ld.shared.f32 	%f20, [%r48+-16];
	fma.rn.f32 	%f21, %f19, %f20, %f70;
	ld.const.f32 	%f22, [%rd31+-12];
	ld.shared.f32 	%f23, [%r48+-12];
	fma.rn.f32 	%f24, %f22, %f23, %f21;
	ld.const.f32 	%f25, [%rd31+-8];
	ld.shared.f32 	%f26, [%r48+-8];
	fma.rn.f32 	%f27, %f25, %f26, %f24;
	ld.const.f32 	%f28, [%rd31+-4];
	ld.shared.f32 	%f29, [%r48+-4];
	fma.rn.f32 	%f30, %f28, %f29, %f27;
	ld.const.f32 	%f31, [%rd31];
	ld.shared.f32 	%f32, [%r48];
	fma.rn.f32 	%f33, %f31, %f32, %f30;
	ld.const.f32 	%f34, [%rd31+4];
	ld.shared.f32 	%f35, [%r48+4];
	fma.rn.f32 	%f36, %f34, %f35, %f33;
	ld.const.f32 	%f37, [%rd31+8];
	ld.shared.f32 	%f38, [%r48+8];
	fma.rn.f32 	%f39, %f37, %f38, %f36;
	ld.const.f32 	%f40, [%rd31+12];
	ld.shared.f32 	%f41, [%r48+12];
	fma.rn.f32 	%f70, %f40, %f41, %f39;
	add.s32 	%r49, %r49, 8;
	add.s64 	%rd31, %rd31, 32;
	add.s32 	%r48, %r48, 32;
	setp.ne.s32 	%p4, %r49, 0;
	mov.u32 	%r51, %r8;
	@%p4 bra 	$L__BB0_5;
$L__BB0_6:
	setp.eq.s32 	%p5, %r5, 0;
	@%p5 bra 	$L__BB0_14;
	mul.wide.u32 	%rd17, %r47, 12;
	add.s64 	%rd6, %rd1, %rd17;
	add.s32 	%r20, %r4, %r13;
	setp.lt.u32 	%p6, %r6, 3;
	@%p6 bra 	$L__BB0_9;
	mul.wide.u32 	%rd18, %r51, 4;
	add.s64 	%rd19, %rd6, %rd18;
	ld.const.f32 	%f43, [%rd19];
	add.s32 	%r38, %r51, %r27;
	shl.b32 	%r39, %r38, 2;
	add.s32 	%r40, %r20, %r39;
	ld.shared.f32 	%f44, [%r40];
	fma.rn.f32 	%f45, %f43, %f44, %f70;
	ld.const.f32 	%f46, [%rd19+4];
	ld.shared.f32 	%f47, [%r40+4];
	fma.rn.f32 	%f48, %f46, %f47, %f45;
	ld.const.f32 	%f49, [%rd19+8];
	ld.shared.f32 	%f50, [%r40+8];
	fma.rn.f32 	%f51, %f49, %f50, %f48;
	ld.const.f32 	%f52, [%rd19+12];
	ld.shared.f32 	%f53, [%r40+12];
	fma.rn.f32 	%f70, %f52, %f53, %f51;
	add.s32 	%r51, %r51, 4;
$L__BB0_9:
	setp.eq.s32 	%p7, %r7, 0;
	@%p7 bra 	$L__BB0_14;
	setp.eq.s32 	%p8, %r7, 1;
	@%p8 bra 	$L__BB0_12;
	mul.wide.u32 	%rd20, %r51, 4;
	add.s64 	%rd21, %rd6, %rd20;
	ld.const.f32 	%f55, [%rd21];
	add.s32 	%r41, %r51, %r27;
	shl.b32 	%r42, %r41, 2;
	add.s32 	%r43, %r20, %r42;
	ld.shared.f32 	%f56, [%r43];
	fma.rn.f32 	%f57, %f55, %f56, %f70;
	ld.const.f32 	%f58, [%rd21+4];
	ld.shared.f32 	%f59, [%r43+4];
	fma.rn.f32 	%f70, %f58, %f59, %f57;
	add.s32 	%r51, %r51, 2;
$L__BB0_12:
	setp.eq.s32 	%p9, %r9, 0;
	@%p9 bra 	$L__BB0_14;
	mul.wide.u32 	%rd22, %r51, 4;
	add.s64 	%rd23, %rd6, %rd22;
	ld.const.f32 	%f60, [%rd23];
	add.s32 	%r44, %r51, %r27;
	shl.b32 	%r45, %r44, 2;
	add.s32 	%r46, %r20, %r45;
	ld.shared.f32 	%f61, [%r46];
	fma.rn.f32 	%f70, %f60, %f61, %f70;
$L__BB0_14:
	add.s32 	%r47, %r47, 1;
	setp.ne.s32 	%p10, %r47, %r26;
	@%p10 bra 	$L__BB0_3;
$L__BB0_15:
	cvta.to.global.u64 	%rd24, %rd7;
	mul.wide.u32 	%rd25, %r1, 2704;
	add.s64 	%rd26, %rd24, %rd25;
	mul.wide.u32 	%rd27, %r2, 104;
	add.s64 	%rd28, %rd26, %rd27;
	add.s64 	%rd30, %rd28, %rd12;
	st.global.f32 	[%rd30], %f70;
$L__BB0_16:
	ret;

}
	// .globl	_Z10CV1Kernel2PA28_fiiPA26_A26_f
.visible .entry _Z10CV1Kernel2PA28_fiiPA26_A26_f(
	.param .u64 .ptr .align 1 _Z10CV1Kernel2PA28_fiiPA26_A26_f_param_0,
	.param .u32 _Z10CV1Kernel2PA28_fiiPA26_A26_f_param_1,
	.param .u32 _Z10CV1Kernel2PA28_fiiPA26_A26_f_param_2,
	.param .u64 .ptr .align 1 _Z10CV1Kernel2PA28_fiiPA26_A26_f_param_3
)
{
	.reg .pred 	%p<11>;
	.reg .b32 	%r<53>;
	.reg .b32 	%f<72>;
	.reg .b64 	%rd<32>;
	// demoted variable
	.shared .align 4 .b8 _ZZ10CV1Kernel2PA28_fiiPA26_A26_fE5Image[3136];
	ld.param.u64 	%rd8, [_Z10CV1Kernel2PA28_fiiPA26_A26_f_param_0];
	ld.param.u32 	%r26, [_Z10CV1Kernel2PA28_fiiPA26_A26_f_param_2];
	ld.param.u64 	%rd7, [_Z10CV1Kernel2PA28_fiiPA26_A26_f_param_3];
	cvta.to.global.u64 	%rd9, %rd8;
	mov.u32 	%r1, %ctaid.x;
	mov.u32 	%r2, %tid.x;
	mov.u32 	%r27, %tid.y;
	mul.wide.u32 	%rd10, %r2, 112;
	add.s64 	%rd11, %rd9, %rd10;
	mul.wide.u32 	%rd12, %r27, 4;
	add.s64 	%rd13, %rd11, %rd12;
	ld.global.f32 	%f15, [%rd13];
	mov.u32 	%r28, _ZZ10CV1Kernel2PA28_fiiPA26_A26_fE5Image;
	mad.lo.s32 	%r4, %r2, 112, %r28;
	shl.b32 	%r29, %r27, 2;
	add.s32 	%r30, %r4, %r29;
	st.shared.f32 	[%r30], %f15;
	bar.sync 	0;
	max.u32 	%r31, %r2, %r27;
	setp.gt.u32 	%p1, %r31, 25;
	@%p1 bra 	$L__BB1_16;
	setp.lt.s32 	%p2, %r26, 1;
	mov.f32 	%f70, 0f00000000;
	@%p2 bra 	$L__BB1_15;
	mul.wide.u32 	%rd14, %r1, 36;
	mov.u64 	%rd15, d_FiltersCV1;
	add.s64 	%rd1, %rd15, %rd14;
	and.b32  	%r5, %r26, 7;
	add.s32 	%r6, %r5, -1;
	and.b32  	%r7, %r26, 3;
	and.b32  	%r8, %r26, 2147483640;
	and.b32  	%r9, %r26, 1;
	neg.s32 	%r10, %r8;
	add.s64 	%rd2, %rd1, 16;
	mad.lo.s32 	%r34, %r2, 112, %r29;
	add.s32 	%r36, %r34, %r28;
	add.s32 	%r11, %r36, 16;
	mov.f32 	%f70, 0f00000000;
	mov.b32 	%r47, 0;
$L__BB1_3:
	setp.lt.u32 	%p3, %r26, 8;
	mul.lo.s32 	%r13, %r47, 112;
	mov.b32 	%r51, 0;
	@%p3 bra 	$L__BB1_6;
	mul.wide.u32 	%rd16, %r47, 12;
	add.s64 	%rd31, %rd2, %rd16;
	add.s32 	%r48, %r11, %r13;
	mov.u32 	%r49, %r10;
$L__BB1_5:
	.pragma "nounroll";
	ld.const.f32 	%f19, [%rd31+-16];
	ld.shared.f32 	%f20, [%r48+-16];
	fma.rn.f32 	%f21, %f19, %f20, %f70;
	ld.const.f32 	%f22, [%rd31+-12];
	ld.shared.f32 	%f23, [%r48+-12];
	fma.rn.f32 	%f24, %f22, %f23, %f21;
	ld.const.f32 	%f25, [%rd31+-8];
	ld.shared.f32 	%f26, [%r48+-8];
	fma.rn.f32 	%f27, %f25, %f26, %f24;
	ld.const.f32 	%f28, [%rd31+-4];
	ld.shared.f32 	%f29, [%r48+-4];
	fma.rn.f32 	%f30, %f28, %f29, %f27;
	ld.const.f32 	%f31, [%rd31];
	ld.shared.f32 	%f32, [%r48];
	fma.rn.f32 	%f33, %f31, %f32, %f30;
	ld.const.f32 	%f34, [%rd31+4];
	ld.shared.f32 	%f35, [%r48+4];
	fma.rn.f32 	%f36, %f34, %f35, %f33;
	ld.const.f32 	%f37, [%rd31+8];
	ld.shared.f32 	%f38, [%r48+8];
	fma.rn.f32 	%f39, %f37, %f38, %f36;
	ld.const.f32 	%f40, [%rd31+12];
	ld.shared.f32 	%f41, [%r48+12];
	fma.rn.f32 	%f70, %f40, %f41, %f39;
	add.s32 	%r49, %r49, 8;
	add.s64 	%rd31, %rd31, 32;
	add.s32 	%r48, %r48, 32;
	setp.ne.s32 	%p4, %r49, 0;
	mov.u32 	%r51, %r8;
	@%p4 bra 	$L__BB1_5;
$L__BB1_6:
	setp.eq.s32 	%p5, %r5, 0;
	@%p5 bra 	$L__BB1_14;
	mul.wide.u32 	%rd17, %r47, 12;
	add.s64 	%rd6, %rd1, %rd17;
	add.s32 	%r20, %r4, %r13;
	setp.lt.u32 	%p6, %r6, 3;
	@%p6 bra 	$L__BB1_9;
	mul.wide.u32 	%rd18, %r51, 4;
	add.s64 	%rd19, %rd6, %rd18;
	ld.const.f32 	%f43, [%rd19];
	add.s32 	%r38, %r51, %r27;
	shl.b32 	%r39, %r38, 2;
	add.s32 	%r40, %r20, %r39;
	ld.shared.f32 	%f44, [%r40];
	fma.rn.f32 	%f45, %f43, %f44, %f70;
	ld.const.f32 	%f46, [%rd19+4];
	ld.shared.f32 	%f47, [%r40+4];
	fma.rn.f32 	%f48, %f46, %f47, %f45;
	ld.const.f32 	%f49, [%rd19+8];
	ld.shared.f32 	%f50, [%r40+8];
	fma.rn.f32 	%f51, %f49, %f50, %f48;
	ld.const.f32 	%f52, [%rd19+12];
	ld.shared.f32 	%f53, [%r40+12];
	fma.rn.f32 	%f70, %f52, %f53, %f51;
	add.s32 	%r51, %r51, 4;
$L__BB1_9:
	setp.eq.s32 	%p7, %r7, 0;
	@%p7 bra 	$L__BB1_14;
	setp.eq.s32 	%p8, %r7, 1;
	@%p8 bra 	$L__BB1_12;
	mul.wide.u32 	%rd20, %r51, 4;
	add.s64 	%rd21, %rd6, %rd20;
	ld.const.f32 	%f55, [%rd21];
	add.s32 	%r41, %r51, %r27;
	shl.b32 	%r42, %r41, 2;
	add.s32 	%r43, %r20, %r42;
	ld.shared.f32 	%f56, [%r43];
	fma.rn.f32 	%f57, %f55, %f56, %f70;
	ld.const.f32 	%f58, [%rd21+4];
	ld.shared.f32 	%f59, [%r43+4];
	fma.rn.f32 	%f70, %f58, %f59, %f57;
	add.s32 	%r51, %r51, 2;
$L__BB1_12:
	setp.eq.s32 	%p9, %r9, 0;
	@%p9 bra 	$L__BB1_14;
	mul.wide.u32 	%rd22, %r51, 4;
	add.s64 	%rd23, %rd6, %rd22;
	ld.const.f32 	%f60, [%rd23];
	add.s32 	%r44, %r51, %r27;
	shl.b32 	%r45, %r44, 2;
	add.s32 	%r46, %r20, %r45;
	ld.shared.f32 	%f61, [%r46];
	fma.rn.f32 	%f70, %f60, %f61, %f70;
$L__BB1_14:
	add.s32 	%r47, %r47, 1;
	setp.ne.s32 	%p10, %r47, %r26;
	@%p10 bra 	$L__BB1_3;
$L__BB1_15:
	cvta.to.global.u64 	%rd24, %rd7;
	mul.wide.u32 	%rd25, %r1, 2704;
	add.s64 	%rd26, %rd24, %rd25;
	mul.wide.u32 	%rd27, %r2, 104;
	add.s64 	%rd28, %rd26, %rd27;
	add.s64 	%rd30, %rd28, %rd12;
	st.global.f32 	[%rd30], %f70;
$L__BB1_16:
	ret;

}
	// .globl	_Z9CV2KernelPA26_A26_fP9MatrixCV2PA24_A24_f
.visible .entry _Z9CV2KernelPA26_A26_fP9MatrixCV2PA24_A24_f(
	.param .u64 .ptr .align 1 _Z9CV2KernelPA26_A26_fP9MatrixCV2PA24_A24_f_param_0,
	.param .u64 .ptr .align 1 _Z9CV2KernelPA26_A26_fP9MatrixCV2PA24_A24_f_param_1,
	.param .u64 .ptr .align 1 _Z9CV2KernelPA26_A26_fP9MatrixCV2PA24_A24_f_param_2
)
{
	.reg .pred 	%p<2>;
	.reg .b32 	%r<8>;
	.reg .b32 	%f<58>;
	.reg .b64 	%rd<27>;

	ld.param.u64 	%rd8, [_Z9CV2KernelPA26_A26_fP9MatrixCV2PA24_A24_f_param_0];
	ld.param.u64 	%rd9, [_Z9CV2KernelPA26_A26_fP9MatrixCV2PA24_A24_f_param_1];
	ld.param.u64 	%rd7, [_Z9CV2KernelPA26_A26_fP9MatrixCV2PA24_A24_f_param_2];
	cvta.to.global.u64 	%rd10, %rd9;
	cvta.to.global.u64 	%rd11, %rd8;
	mov.u32 	%r1, %ctaid.x;
	mov.u32 	%r2, %tid.x;
	mov.u32 	%r3, %tid.y;
	mul.wide.u32 	%rd12, %r2, 104;
	mul.wide.u32 	%rd13, %r3, 4;
	add.s64 	%rd14, %rd12, %rd13;
	add.s64 	%rd15, %rd14, %rd11;
	add.s64 	%rd26, %rd15, 2920;
	mul.wide.u32 	%rd16, %r1, 576;
	add.s64 	%rd17, %rd16, %rd10;
	add.s64 	%rd25, %rd17, 36;
	mov.f32 	%f57, 0f00000000;
	mov.b32 	%r7, 0;
$L__BB2_1:
	ld.global.f32 	%f4, [%rd26+-2920];
	ld.global.f32 	%f5, [%rd25+-36];
	fma.rn.f32 	%f6, %f4, %f5, %f57;
	ld.global.f32 	%f7, [%rd26+-2916];
	ld.global.f32 	%f8, [%rd25+-32];
	fma.rn.f32 	%f9, %f7, %f8, %f6;
	ld.global.f32 	%f10, [%rd26+-2912];
	ld.global.f32 	%f11, [%rd25+-28];
	fma.rn.f32 	%f12, %f10, %f11, %f9;
	ld.global.f32 	%f13, [%rd26+-2816];
	ld.global.f32 	%f14, [%rd25+-24];
	fma.rn.f32 	%f15, %f13, %f14, %f12;
	ld.global.f32 	%f16, [%rd26+-2812];
	ld.global.f32 	%f17, [%rd25+-20];
	fma.rn.f32 	%f18, %f16, %f17, %f15;
	ld.global.f32 	%f19, [%rd26+-2808];
	ld.global.f32 	%f20, [%rd25+-16];
	fma.rn.f32 	%f21, %f19, %f20, %f18;
	ld.global.f32 	%f22, [%rd26+-2712];
	ld.global.f32 	%f23, [%rd25+-12];
	fma.rn.f32 	%f24, %f22, %f23, %f21;
	ld.global.f32 	%f25, [%rd26+-2708];
	ld.global.f32 	%f26, [%rd25+-8];
	fma.rn.f32 	%f27, %f25, %f26, %f24;
	ld.global.f32 	%f28, [%rd26+-2704];
	ld.global.f32 	%f29, [%rd25+-4];
	fma.rn.f32 	%f30, %f28, %f29, %f27;
	ld.global.f32 	%f31, [%rd26+-216];
	ld.global.f32 	%f32, [%rd25];
	fma.rn.f32 	%f33, %f31, %f32, %f30;
	ld.global.f32 	%f34, [%rd26+-212];
	ld.global.f32 	%f35, [%rd25+4];
	fma.rn.f32 	%f36, %f34, %f35, %f33;
	ld.global.f32 	%f37, [%rd26+-208];
	ld.global.f32 	%f38, [%rd25+8];
	fma.rn.f32 	%f39, %f37, %f38, %f36;
	ld.global.f32 	%f40, [%rd26+-112];
	ld.global.f32 	%f41, [%rd25+12];
	fma.rn.f32 	%f42, %f40, %f41, %f39;
	ld.global.f32 	%f43, [%rd26+-108];
	ld.global.f32 	%f44, [%rd25+16];
	fma.rn.f32 	%f45, %f43, %f44, %f42;
	ld.global.f32 	%f46, [%rd26+-104];
	ld.global.f32 	%f47, [%rd25+20];
	fma.rn.f32 	%f48, %f46, %f47, %f45;
	ld.global.f32 	%f49, [%rd26+-8];
	ld.global.f32 	%f50, [%rd25+24];
	fma.rn.f32 	%f51, %f49, %f50, %f48;
	ld.global.f32 	%f52, [%rd26+-4];
	ld.global.f32 	%f53, [%rd25+28];
	fma.rn.f32 	%f54, %f52, %f53, %f51;
	ld.global.f32 	%f55, [%rd26];
	ld.global.f32 	%f56, [%rd25+32];
	fma.rn.f32 	%f57, %f55, %f56, %f54;
	add.s32 	%r7, %r7, 2;
	add.s64 	%rd26, %rd26, 5408;
	add.s64 	%rd25, %rd25, 72;
	setp.ne.s32 	%p1, %r7, 16;
	@%p1 bra 	$L__BB2_1;
	cvta.to.global.u64 	%rd18, %rd7;
	mul.wide.u32 	%rd19, %r1, 2304;
	add.s64 	%rd20, %rd18, %rd19;
	mul.wide.u32 	%rd21, %r2, 96;
	add.s64 	%rd22, %rd20, %rd21;
	add.s64 	%rd24, %rd22, %rd13;
	st.global.f32 	[%rd24], %f57;
	ret;

}
	// .globl	_Z15SharedFC1KernelPfS_S_ii
.visible .entry _Z15SharedFC1KernelPfS_S_ii(
	.param .u64 .ptr .align 1 _Z15SharedFC1KernelPfS_S_ii_param_0,
	.param .u64 .ptr .align 1 _Z15SharedFC1KernelPfS_S_ii_param_1,
	.param .u64 .ptr .align 1 _Z15SharedFC1KernelPfS_S_ii_param_2,
	.param .u32 _Z15SharedFC1KernelPfS_S_ii_param_3,
	.param .u32 _Z15SharedFC1KernelPfS_S_ii_param_4
)
{
	.reg .pred 	%p<2>;
	.reg .b32 	%r<14>;
	.reg .b32 	%f<101>;
	.reg .b64 	%rd<17>;
	// demoted variable
	.shared .align 4 .b8 _ZZ15SharedFC1KernelPfS_S_iiE4temp[128];
	ld.param.u64 	%rd6, [_Z15SharedFC1KernelPfS_S_ii_param_0];
	ld.param.u64 	%rd7, [_Z15SharedFC1KernelPfS_S_ii_param_1];
	ld.param.u64 	%rd5, [_Z15SharedFC1KernelPfS_S_ii_param_2];
	ld.param.u32 	%r9, [_Z15SharedFC1KernelPfS_S_ii_param_3];
	cvta.to.global.u64 	%rd8, %rd7;
	cvta.to.global.u64 	%rd9, %rd6;
	mov.u32 	%r1, %tid.x;
	shl.b32 	%r10, %r1, 2;
	mov.u32 	%r11, _ZZ15SharedFC1KernelPfS_S_iiE4temp;
	add.s32 	%r2, %r11, %r10;
	mul.lo.s32 	%r12, %r9, %r1;
	mul.wide.u32 	%rd10, %r1, 4;
	add.s64 	%rd16, %rd9, %rd10;
	add.s64 	%rd2, %rd8, 64;
	mov.f32 	%f100, 0f00000000;
	mov.b32 	%r13, 0;
$L__BB3_1:
	mul.wide.s32 	%rd11, %r12, 4;
	add.s64 	%rd12, %rd2, %rd11;
	ld.global.f32 	%f4, [%rd16];
	st.shared.f32 	[%r2], %f4;
	bar.sync 	0;
	ld.shared.f32 	%f5, [_ZZ15SharedFC1KernelPfS_S_iiE4temp];
	ld.global.f32 	%f6, [%rd12+-64];
	fma.rn.f32 	%f7, %f5, %f6, %f100;
	ld.shared.f32 	%f8, [_ZZ15SharedFC1KernelPfS_S_iiE4temp+4];
	ld.global.f32 	%f9, [%rd12+-60];
	fma.rn.f32 	%f10, %f8, %f9, %f7;
	ld.shared.f32 	%f11, [_ZZ15SharedFC1KernelPfS_S_iiE4temp+8];
	ld.global.f32 	%f12, [%rd12+-56];
	fma.rn.f32 	%f13, %f11, %f12, %f10;
	ld.shared.f32 	%f14, [_ZZ15SharedFC1KernelPfS_S_iiE4temp+12];
	ld.global.f32 	%f15, [%rd12+-52];
	fma.rn.f32 	%f16, %f14, %f15, %f13;
	ld.shared.f32 	%f17, [_ZZ15SharedFC1KernelPfS_S_iiE4temp+16];
	ld.global.f32 	%f18, [%rd12+-48];
	fma.rn.f32 	%f19, %f17, %f18, %f16;
	ld.shared.f32 	%f20, [_ZZ15SharedFC1KernelPfS_S_iiE4temp+20];
	ld.global.f32 	%f21, [%rd12+-44];
	fma.rn.f32 	%f22, %f20, %f21, %f19;
	ld.shared.f32 	%f23, [_ZZ15SharedFC1KernelPfS_S_iiE4temp+24];
	ld.global.f32 	%f24, [%rd12+-40];
	fma.rn.f32 	%f25, %f23, %f24, %f22;
	ld.shared.f32 	%f26, [_ZZ15SharedFC1KernelPfS_S_iiE4temp+28];
	ld.global.f32 	%f27, [%rd12+-36];
	fma.rn.f32 	%f28, %f26, %f27, %f25;
	ld.shared.f32 	%f29, [_ZZ15SharedFC1KernelPfS_S_iiE4temp+32];
	ld.global.f32 	%f30, [%rd12+-32];
	fma.rn.f32 	%f31, %f29, %f30, %f28;
	ld.shared.f32 	%f32, [_ZZ15SharedFC1KernelPfS_S_iiE4temp+36];
	ld.global.f32 	%f33, [%rd12+-28];
	fma.rn.f32 	%f34, %f32, %f33, %f31;
	ld.shared.f32 	%f35, [_ZZ15SharedFC1KernelPfS_S_iiE4temp+40];
	ld.global.f32 	%f36, [%rd12+-24];
	fma.rn.f32 	%f37, %f35, %f36, %f34;
	ld.shared.f32 	%f38, [_ZZ15SharedFC1KernelPfS_S_iiE4temp+44];
	ld.global.f32 	%f39, [%rd12+-20];
	fma.rn.f32 	%f40, %f38, %f39, %f37;
	ld.shared.f32 	%f41, [_ZZ15SharedFC1KernelPfS_S_iiE4temp+48];
	ld.global.f32 	%f42, [%rd12+-16];
	fma.rn.f32 	%f43, %f41, %f42, %f40;
	ld.shared.f32 	%f44, [_ZZ15SharedFC1KernelPfS_S_iiE4temp+52];
	ld.global.f32 	%f45, [%rd12+-12];
	fma.rn.f32 	%f46, %f44, %f45, %f43;
	ld.shared.f32 	%f47, [_ZZ15SharedFC1KernelPfS_S_iiE4temp+56];
	ld.global.f32 	%f48, [%rd12+-8];
	fma.rn.f32 	%f49, %f47, %f48, %f46;
	ld.shared.f32 	%f50, [_ZZ15SharedFC1KernelPfS_S_iiE4temp+60];
	ld.global.f32 	%f51, [%rd12+-4];
	fma.rn.f32 	%f52, %f50, %f51, %f49;
	ld.shared.f32 	%f53, [_ZZ15SharedFC1KernelPfS_S_iiE4temp+64];
	ld.global.f32 	%f54, [%rd12];
	fma.rn.f32 	%f55, %f53, %f54, %f52;
	ld.shared.f32 	%f56, [_ZZ15SharedFC1KernelPfS_S_iiE4temp+68];
	ld.global.f32 	%f57, [%rd12+4];
	fma.rn.f32 	%f58, %f56, %f57, %f55;
	ld.shared.f32 	%f59, [_ZZ15SharedFC1KernelPfS_S_iiE4temp+72];
	ld.global.f32 	%f60, [%rd12+8];
	fma.rn.f32 	%f61, %f59, %f60, %f58;
	ld.shared.f32 	%f62, [_ZZ15SharedFC1KernelPfS_S_iiE4temp+76];
	ld.global.f32 	%f63, [%rd12+12];
	fma.rn.f32 	%f64, %f62, %f63, %f61;
	ld.shared.f32 	%f65, [_ZZ15SharedFC1KernelPfS_S_iiE4temp+80];
	ld.global.f32 	%f66, [%rd12+16];
	fma.rn.f32 	%f67, %f65, %f66, %f64;
	ld.shared.f32 	%f68, [_ZZ15SharedFC1KernelPfS_S_iiE4temp+84];
	ld.global.f32 	%f69, [%rd12+20];
	fma.rn.f32 	%f70, %f68, %f69, %f67;
	ld.shared.f32 	%f71, [_ZZ15SharedFC1KernelPfS_S_iiE4temp+88];
	ld.global.f32 	%f72, [%rd12+24];
	fma.rn.f32 	%f73, %f71, %f72, %f70;
	ld.shared.f32 	%f74, [_ZZ15SharedFC1KernelPfS_S_iiE4temp+92];
	ld.global.f32 	%f75, [%rd12+28];
	fma.rn.f32 	%f76, %f74, %f75, %f73;
	ld.shared.f32 	%f77, [_ZZ15SharedFC1KernelPfS_S_iiE4temp+96];
	ld.global.f32 	%f78, [%rd12+32];
	fma.rn.f32 	%f79, %f77, %f78, %f76;
	ld.shared.f32 	%f80, [_ZZ15SharedFC1KernelPfS_S_iiE4temp+100];
	ld.global.f32 	%f81, [%rd12+36];
	fma.rn.f32 	%f82, %f80, %f81, %f79;
	ld.shared.f32 	%f83, [_ZZ15SharedFC1KernelPfS_S_iiE4temp+104];
	ld.global.f32 	%f84, [%rd12+40];
	fma.rn.f32 	%f85, %f83, %f84, %f82;
	ld.shared.f32 	%f86, [_ZZ15SharedFC1KernelPfS_S_iiE4temp+108];
	ld.global.f32 	%f87, [%rd12+44];
	fma.rn.f32 	%f88, %f86, %f87, %f85;
	ld.shared.f32 	%f89, [_ZZ15SharedFC1KernelPfS_S_iiE4temp+112];
	ld.global.f32 	%f90, [%rd12+48];
	fma.rn.f32 	%f91, %f89, %f90, %f88;
	ld.shared.f32 	%f92, [_ZZ15SharedFC1KernelPfS_S_iiE4temp+116];
	ld.global.f32 	%f93, [%rd12+52];
	fma.rn.f32 	%f94, %f92, %f93, %f91;
	ld.shared.f32 	%f95, [_ZZ15SharedFC1KernelPfS_S_iiE4temp+120];
	ld.global.f32 	%f96, [%rd12+56];
	fma.rn.f32 	%f97, %f95, %f96, %f94;
	ld.shared.f32 	%f98, [_ZZ15SharedFC1KernelPfS_S_iiE4temp+124];
	ld.global.f32 	%f99, [%rd12+60];
	fma.rn.f32 	%f100, %f98, %f99, %f97;
	add.s32 	%r13, %r13, 1;
	add.s64 	%rd16, %rd16, 128;
	add.s32 	%r12, %r12, 32;
	setp.ne.s32 	%p1, %r13, 576;
	@%p1 bra 	$L__BB3_1;
	cvta.to.global.u64 	%rd13, %rd5;
	add.s64 	%rd15, %rd13, %rd10;
	st.global.f32 	[%rd15], %f100;
	ret;

}
	// .globl	_Z16SharedFC1Kernel2PfS_S_ii
.visible .entry _Z16SharedFC1Kernel2PfS_S_ii(
	.param .u64 .ptr .align 1 _Z16SharedFC1Kernel2PfS_S_ii_param_0,
	.param .u64 .ptr .align 1 _Z16SharedFC1Kernel2PfS_S_ii_param_1,
	.param .u64 .ptr .align 1 _Z16SharedFC1Kernel2PfS_S_ii_param_2,
	.param .u32 _Z16SharedFC1Kernel2PfS_S_ii_param_3,
	.param .u32 _Z16SharedFC1Kernel2PfS_S_ii_param_4
)
{
	.reg .pred 	%p<10>;
	.reg .b32 	%r<28>;
	.reg .b32 	%f<112>;
	.reg .b64 	%rd<47>;

	ld.param.u64 	%rd16, [_Z16SharedFC1Kernel2PfS_S_ii_param_0];
	ld.param.u64 	%rd17, [_Z16SharedFC1Kernel2PfS_S_ii_param_1];
	ld.param.u64 	%rd15, [_Z16SharedFC1Kernel2PfS_S_ii_param_2];
	ld.param.u32 	%r18, [_Z16SharedFC1Kernel2PfS_S_ii_param_3];
	cvta.to.global.u64 	%rd1, %rd17;
	cvta.to.global.u64 	%rd2, %rd16;
	mov.u32 	%r1, %tid.x;
	setp.lt.s32 	%p1, %r18, 1;
	mov.f32 	%f111, 0f00000000;
	@%p1 bra 	$L__BB4_13;
	mul.lo.s32 	%r2, %r18, %r1;
	and.b32  	%r3, %r18, 15;
	setp.lt.u32 	%p2, %r18, 16;
	mov.f32 	%f111, 0f00000000;
	mov.b32 	%r25, 0;
	@%p2 bra 	$L__BB4_4;
	and.b32  	%r25, %r18, 2147483632;
	neg.s32 	%r23, %r25;
	add.s64 	%rd44, %rd2, 32;
	mul.wide.u32 	%rd18, %r2, 4;
	add.s64 	%rd19, %rd18, %rd1;
	add.s64 	%rd43, %rd19, 32;
	mov.f32 	%f111, 0f00000000;
$L__BB4_3:
	.pragma "nounroll";
	ld.global.f32 	%f18, [%rd44+-32];
	ld.global.f32 	%f19, [%rd43+-32];
	fma.rn.f32 	%f20, %f18, %f19, %f111;
	ld.global.f32 	%f21, [%rd44+-28];
	ld.global.f32 	%f22, [%rd43+-28];
	fma.rn.f32 	%f23, %f21, %f22, %f20;
	ld.global.f32 	%f24, [%rd44+-24];
	ld.global.f32 	%f25, [%rd43+-24];
	fma.rn.f32 	%f26, %f24, %f25, %f23;
	ld.global.f32 	%f27, [%rd44+-20];
	ld.global.f32 	%f28, [%rd43+-20];
	fma.rn.f32 	%f29, %f27, %f28, %f26;
	ld.global.f32 	%f30, [%rd44+-16];
	ld.global.f32 	%f31, [%rd43+-16];
	fma.rn.f32 	%f32, %f30, %f31, %f29;
	ld.global.f32 	%f33, [%rd44+-12];
	ld.global.f32 	%f34, [%rd43+-12];
	fma.rn.f32 	%f35, %f33, %f34, %f32;
	ld.global.f32 	%f36, [%rd44+-8];
	ld.global.f32 	%f37, [%rd43+-8];
	fma.rn.f32 	%f38, %f36, %f37, %f35;
	ld.global.f32 	%f39, [%rd44+-4];
	ld.global.f32 	%f40, [%rd43+-4];
	fma.rn.f32 	%f41, %f39, %f40, %f38;
	ld.global.f32 	%f42, [%rd44];
	ld.global.f32 	%f43, [%rd43];
	fma.rn.f32 	%f44, %f42, %f43, %f41;
	ld.global.f32 	%f45, [%rd44+4];
	ld.global.f32 	%f46, [%rd43+4];
	fma.rn.f32 	%f47, %f45, %f46, %f44;
	ld.global.f32 	%f48, [%rd44+8];
	ld.global.f32 	%f49, [%rd43+8];
	fma.rn.f32 	%f50, %f48, %f49, %f47;
	ld.global.f32 	%f51, [%rd44+12];
	ld.global.f32 	%f52, [%rd43+12];
	fma.rn.f32 	%f53, %f51, %f52, %f50;
	ld.global.f32 	%f54, [%rd44+16];
	ld.global.f32 	%f55, [%rd43+16];
	fma.rn.f32 	%f56, %f54, %f55, %f53;
	ld.global.f32 	%f57, [%rd44+20];
	ld.global.f32 	%f58, [%rd43+20];
	fma.rn.f32 	%f59, %f57, %f58, %f56;
	ld.global.f32 	%f60, [%rd44+24];
	ld.global.f32 	%f61, [%rd43+24];
	fma.rn.f32 	%f62, %f60, %f61, %f59;
	ld.global.f32 	%f63, [%rd44+28];
	ld.global.f32 	%f64, [%rd43+28];
	fma.rn.f32 	%f111, %f63, %f64, %f62;
	add.s32 	%r23, %r23, 16;
	add.s64 	%rd44, %rd44, 64;
	add.s64 	%rd43, %rd43, 64;
	setp.ne.s32 	%p3, %r23, 0;
	@%p3 bra 	$L__BB4_3;
$L__BB4_4:
	setp.eq.s32 	%p4, %r3, 0;
	@%p4 bra 	$L__BB4_13;
	and.b32  	%r9, %r18, 7;
	setp.lt.u32 	%p5, %r3, 8;
	@%p5 bra 	$L__BB4_7;
	cvt.u64.u32 	%rd20, %r25;
	mul.wide.u32 	%rd21, %r25, 4;
	add.s64 	%rd22, %rd2, %rd21;
	ld.global.f32 	%f66, [%rd22];
	add.s32 	%r20, %r25, %r2;
	mul.wide.u32 	%rd23, %r20, 4;
	add.s64 	%rd24, %rd1, %rd23;
	ld.global.f32 	%f67, [%rd24];
	fma.rn.f32 	%f68, %f66, %f67, %f111;
	ld.global.f32 	%f69, [%rd22+4];
	cvt.u64.u32 	%rd25, %r2;
	add.s64 	%rd26, %rd20, %rd25;
	shl.b64 	%rd27, %rd26, 2;
	add.s64 	%rd28, %rd1, %rd27;
	ld.global.f32 	%f70, [%rd28+4];
	fma.rn.f32 	%f71, %f69, %f70, %f68;
	ld.global.f32 	%f72, [%rd22+8];
	ld.global.f32 	%f73, [%rd28+8];
	fma.rn.f32 	%f74, %f72, %f73, %f71;
	ld.global.f32 	%f75, [%rd22+12];
	ld.global.f32 	%f76, [%rd28+12];
	fma.rn.f32 	%f77, %f75, %f76, %f74;
	ld.global.f32 	%f78, [%rd22+16];
	ld.global.f32 	%f79, [%rd28+16];
	fma.rn.f32 	%f80, %f78, %f79, %f77;
	ld.global.f32 	%f81, [%rd22+20];
	ld.global.f32 	%f82, [%rd28+20];
	fma.rn.f32 	%f83, %f81, %f82, %f80;
	ld.global.f32 	%f84, [%rd22+24];
	ld.global.f32 	%f85, [%rd28+24];
	fma.rn.f32 	%f86, %f84, %f85, %f83;
	ld.global.f32 	%f87, [%rd22+28];
	ld.global.f32 	%f88, [%rd28+28];
	fma.rn.f32 	%f111, %f87, %f88, %f86;
	add.s32 	%r25, %r25, 8;
$L__BB4_7:
	setp.eq.s32 	%p6, %r9, 0;
	@%p6 bra 	$L__BB4_13;
	and.b32  	%r12, %r18, 3;
	setp.lt.u32 	%p7, %r9, 4;
	@%p7 bra 	$L__BB4_10;
	cvt.u64.u32 	%rd29, %r25;
	mul.wide.u32 	%rd30, %r25, 4;
	add.s64 	%rd31, %rd2, %rd30;
	ld.global.f32 	%f90, [%rd31];
	add.s32 	%r21, %r25, %r2;
	mul.wide.u32 	%rd32, %r21, 4;
	add.s64 	%rd33, %rd1, %rd32;
	ld.global.f32 	%f91, [%rd33];
	fma.rn.f32 	%f92, %f90, %f91, %f111;
	ld.global.f32 	%f93, [%rd31+4];
	cvt.u64.u32 	%rd34, %r2;
	add.s64 	%rd35, %rd29, %rd34;
	shl.b64 	%rd36, %rd35, 2;
	add.s64 	%rd37, %rd1, %rd36;
	ld.global.f32 	%f94, [%rd37+4];
	fma.rn.f32 	%f95, %f93, %f94, %f92;
	ld.global.f32 	%f96, [%rd31+8];
	ld.global.f32 	%f97, [%rd37+8];
	fma.rn.f32 	%f98, %f96, %f97, %f95;
	ld.global.f32 	%f99, [%rd31+12];
	ld.global.f32 	%f100, [%rd37+12];
	fma.rn.f32 	%f111, %f99, %f100, %f98;
	add.s32 	%r25, %r25, 4;
$L__BB4_10:
	setp.eq.s32 	%p8, %r12, 0;
	@%p8 bra 	$L__BB4_13;
	add.s32 	%r22, %r25, %r2;
	mul.wide.u32 	%rd38, %r22, 4;
	add.s64 	%rd46, %rd1, %rd38;
	mul.wide.u32 	%rd39, %r25, 4;
	add.s64 	%rd45, %rd2, %rd39;
	neg.s32 	%r27, %r12;
$L__BB4_12:
	.pragma "nounroll";
	ld.global.f32 	%f101, [%rd45];
	ld.global.f32 	%f102, [%rd46];
	fma.rn.f32 	%f111, %f101, %f102, %f111;
	add.s64 	%rd46, %rd46, 4;
	add.s64 	%rd45, %rd45, 4;
	add.s32 	%r27, %r27, 1;
	setp.ne.s32 	%p9, %r27, 0;
	@%p9 bra 	$L__BB4_12;
$L__BB4_13:
	cvta.to.global.u64 	%rd40, %rd15;
	mul.wide.u32 	%rd41, %r1, 4;
	add.s64 	%rd42, %rd40, %rd41;
	st.global.f32 	[%rd42], %f111;
	ret;

}
	// .globl	_Z16SharedFC1Kernel3PfS_S_ii
.visible .entry _Z16SharedFC1Kernel3PfS_S_ii(
	.param .u64 .ptr .align 1 _Z16SharedFC1Kernel3PfS_S_ii_param_0,
	.param .u64 .ptr .align 1 _Z16SharedFC1Kernel3PfS_S_ii_param_1,
	.param .u64 .ptr .align 1 _Z16SharedFC1Kernel3PfS_S_ii_param_2,
	.param .u32 _Z16SharedFC1Kernel3PfS_S_ii_param_3,
	.param .u32 _Z16SharedFC1Kernel3PfS_S_ii_param_4
)
{
	.reg .pred 	%p<3>;
	.reg .b32 	%r<23>;
	.reg .b32 	%f<55>;
	.reg .b64 	%rd<14>;
	// demoted variable
	.shared .align 4 .b8 _ZZ16SharedFC1Kernel3PfS_S_iiE4temp[2048];
	ld.param.u64 	%rd4, [_Z16SharedFC1Kernel3PfS_S_ii_param_0];
	ld.param.u64 	%rd5, [_Z16SharedFC1Kernel3PfS_S_ii_param_1];
	ld.param.u64 	%rd3, [_Z16SharedFC1Kernel3PfS_S_ii_param_2];
	ld.param.u32 	%r12, [_Z16SharedFC1Kernel3PfS_S_ii_param_3];
	cvta.to.global.u64 	%rd6, %rd5;
	cvta.to.global.u64 	%rd1, %rd4;
	mov.u32 	%r1, %tid.x;
	shl.b32 	%r13, %r1, 2;
	mov.u32 	%r14, _ZZ16SharedFC1Kernel3PfS_S_iiE4temp;
	add.s32 	%r2, %r14, %r13;
	mul.lo.s32 	%r3, %r12, %r1;
	add.s64 	%rd2, %rd6, 32;
	mov.f32 	%f54, 0f00000000;
	mov.b32 	%r20, 0;
$L__BB5_1:
	shl.b32 	%r16, %r20, 9;
	add.s32 	%r17, %r16, %r1;
	mul.wide.u32 	%rd7, %r17, 4;
	add.s64 	%rd8, %rd1, %rd7;
	ld.global.f32 	%f5, [%rd8];
	st.shared.f32 	[%r2], %f5;
	bar.sync 	0;
	add.s32 	%r21, %r16, %r3;
	mov.b32 	%r22, 32;
$L__BB5_2:
	mul.wide.s32 	%rd9, %r21, 4;
	add.s64 	%rd10, %rd2, %rd9;
	add.s32 	%r19, %r14, %r22;
	ld.shared.f32 	%f6, [%r19+-32];
	ld.global.f32 	%f7, [%rd10+-32];
	fma.rn.f32 	%f8, %f6, %f7, %f54;
	ld.shared.f32 	%f9, [%r19+-28];
	ld.global.f32 	%f10, [%rd10+-28];
	fma.rn.f32 	%f11, %f9, %f10, %f8;
	ld.shared.f32 	%f12, [%r19+-24];
	ld.global.f32 	%f13, [%rd10+-24];
	fma.rn.f32 	%f14, %f12, %f13, %f11;
	ld.shared.f32 	%f15, [%r19+-20];
	ld.global.f32 	%f16, [%rd10+-20];
	fma.rn.f32 	%f17, %f15, %f16, %f14;
	ld.shared.f32 	%f18, [%r19+-16];
	ld.global.f32 	%f19, [%rd10+-16];
	fma.rn.f32 	%f20, %f18, %f19, %f17;
	ld.shared.f32 	%f21, [%r19+-12];
	ld.global.f32 	%f22, [%rd10+-12];
	fma.rn.f32 	%f23, %f21, %f22, %f20;
	ld.shared.f32 	%f24, [%r19+-8];
	ld.global.f32 	%f25, [%rd10+-8];
	fma.rn.f32 	%f26, %f24, %f25, %f23;
	ld.shared.f32 	%f27, [%r19+-4];
	ld.global.f32 	%f28, [%rd10+-4];
	fma.rn.f32 	%f29, %f27, %f28, %f26;
	ld.shared.f32 	%f30, [%r19];
	ld.global.f32 	%f31, [%rd10];
	fma.rn.f32 	%f32, %f30, %f31, %f29;
	ld.shared.f32 	%f33, [%r19+4];
	ld.global.f32 	%f34, [%rd10+4];
	fma.rn.f32 	%f35, %f33, %f34, %f32;
	ld.shared.f32 	%f36, [%r19+8];
	ld.global.f32 	%f37, [%rd10+8];
	fma.rn.f32 	%f38, %f36, %f37, %f35;
	ld.shared.f32 	%f39, [%r19+12];
	ld.global.f32 	%f40, [%rd10+12];
	fma.rn.f32 	%f41, %f39, %f40, %f38;
	ld.shared.f32 	%f42, [%r19+16];
	ld.global.f32 	%f43, [%rd10+16];
	fma.rn.f32 	%f44, %f42, %f43, %f41;
	ld.shared.f32 	%f45, [%r19+20];
	ld.global.f32 	%f46, [%rd10+20];
	fma.rn.f32 	%f47, %f45, %f46, %f44;
	ld.shared.f32 	%f48, [%r19+24];
	ld.global.f32 	%f49, [%rd10+24];
	fma.rn.f32 	%f50, %f48, %f49, %f47;
	ld.shared.f32 	%f51, [%r19+28];
	ld.global.f32 	%f52, [%rd10+28];
	fma.rn.f32 	%f54, %f51, %f52, %f50;
	add.s32 	%r22, %r22, 64;
	add.s32 	%r21, %r21, 16;
	setp.ne.s32 	%p1, %r22, 2080;
	@%p1 bra 	$L__BB5_2;
	add.s32 	%r20, %r20, 1;
	setp.ne.s32 	%p2, %r20, 36;
	@%p2 bra 	$L__BB5_1;
	cvta.to.global.u64 	%rd11, %rd3;
	mul.wide.u32 	%rd12, %r1, 4;
	add.s64 	%rd13, %rd11, %rd12;
	st.global.f32 	[%rd13], %f54;
	ret;

}
	// .globl	_Z16SharedFC1Kernel4PfS_S_ii
.visible .entry _Z16SharedFC1Kernel4PfS_S_ii(
	.param .u64 .ptr .align 1 _Z16SharedFC1Kernel4PfS_S_ii_param_0,
	.param .u64 .ptr .align 1 _Z16SharedFC1Kernel4PfS_S_ii_param_1,
	.param .u64 .ptr .align 1 _Z16SharedFC1Kernel4PfS_S_ii_param_2,
	.param .u32 _Z16SharedFC1Kernel4PfS_S_ii_param_3,
	.param .u32 _Z16SharedFC1Kernel4PfS_S_ii_param_4
)
{
	.reg .pred 	%p<10>;
	.reg .b32 	%r<28>;
	.reg .b32 	%f<112>;
	.reg .b64 	%rd<47>;

	ld.param.u64 	%rd16, [_Z16SharedFC1Kernel4PfS_S_ii_param_0];
	ld.param.u64 	%rd17, [_Z16SharedFC1Kernel4PfS_S_ii_param_1];
	ld.param.u64 	%rd15, [_Z16SharedFC1Kernel4PfS_S_ii_param_2];
	ld.param.u32 	%r18, [_Z16SharedFC1Kernel4PfS_S_ii_param_3];
	cvta.to.global.u64 	%rd1, %rd17;
	cvta.to.global.u64 	%rd2, %rd16;
	mov.u32 	%r1, %tid.x;
	setp.lt.s32 	%p1, %r18, 1;
	mov.f32 	%f111, 0f00000000;
	@%p1 bra 	$L__BB6_13;
	mul.lo.s32 	%r2, %r18, %r1;
	and.b32  	%r3, %r18, 15;
	setp.lt.u32 	%p2, %r18, 16;
	mov.f32 	%f111, 0f00000000;
	mov.b32 	%r25, 0;
	@%p2 bra 	$L__BB6_4;
	and.b32  	%r25, %r18, 2147483632;
	neg.s32 	%r23, %r25;
	add.s64 	%rd44, %rd2, 32;
	mul.wide.u32 	%rd18, %r2, 4;
	add.s64 	%rd19, %rd18, %rd1;
	add.s64 	%rd43, %rd19, 32;
	mov.f32 	%f111, 0f00000000;
$L__BB6_3:
	.pragma "nounroll";
	ld.global.f32 	%f18, [%rd44+-32];
	ld.global.f32 	%f19, [%rd43+-32];
	fma.rn.f32 	%f20, %f18, %f19, %f111;
	ld.global.f32 	%f21, [%rd44+-28];
	ld.global.f32 	%f22, [%rd43+-28];
	fma.rn.f32 	%f23, %f21, %f22, %f20;
	ld.global.f32 	%f24, [%rd44+-24];
	ld.global.f32 	%f25, [%rd43+-24];
	fma.rn.f32 	%f26, %f24, %f25, %f23;
	ld.global.f32 	%f27, [%rd44+-20];
	ld.global.f32 	%f28, [%rd43+-20];
	fma.rn.f32 	%f29, %f27, %f28, %f26;
	ld.global.f32 	%f30, [%rd44+-16];
	ld.global.f32 	%f31, [%rd43+-16];
	fma.rn.f32 	%f32, %f30, %f31, %f29;
	ld.global.f32 	%f33, [%rd44+-12];
	ld.global.f32 	%f34, [%rd43+-12];
	fma.rn.f32 	%f35, %f33, %f34, %f32;
	ld.global.f32 	%f36, [%rd44+-8];
	ld.global.f32 	%f37, [%rd43+-8];
	fma.rn.f32 	%f38, %f36, %f37, %f35;
	ld.global.f32 	%f39, [%rd44+-4];
	ld.global.f32 	%f40, [%rd43+-4];
	fma.rn.f32 	%f41, %f39, %f40, %f38;
	ld.global.f32 	%f42, [%rd44];
	ld.global.f32 	%f43, [%rd43];
	fma.rn.f32 	%f44, %f42, %f43, %f41;
	ld.global.f32 	%f45, [%rd44+4];
	ld.global.f32 	%f46, [%rd43+4];
	fma.rn.f32 	%f47, %f45, %f46, %f44;
	ld.global.f32 	%f48, [%rd44+8];
	ld.global.f32 	%f49, [%rd43+8];
	fma.rn.f32 	%f50, %f48, %f49, %f47;
	ld.global.f32 	%f51, [%rd44+12];
	ld.global.f32 	%f52, [%rd43+12];
	fma.rn.f32 	%f53, %f51, %f52, %f50;
	ld.global.f32 	%f54, [%rd44+16];
	ld.global.f32 	%f55, [%rd43+16];
	fma.rn.f32 	%f56, %f54, %f55, %f53;
	ld.global.f32 	%f57, [%rd44+20];
	ld.global.f32 	%f58, [%rd43+20];
	fma.rn.f32 	%f59, %f57, %f58, %f56;
	ld.global.f32 	%f60, [%rd44+24];
	ld.global.f32 	%f61, [%rd43+24];
	fma.rn.f32 	%f62, %f60, %f61, %f59;
	ld.global.f32 	%f63, [%rd44+28];
	ld.global.f32 	%f64, [%rd43+28];
	fma.rn.f32 	%f111, %f63, %f64, %f62;
	add.s32 	%r23, %r23, 16;
	add.s64 	%rd44, %rd44, 64;
	add.s64 	%rd43, %rd43, 64;
	setp.ne.s32 	%p3, %r23, 0;
	@%p3 bra 	$L__BB6_3;
$L__BB6_4:
	setp.eq.s32 	%p4, %r3, 0;
	@%p4 bra 	$L__BB6_13;
	and.b32  	%r9, %r18, 7;
	setp.lt.u32 	%p5, %r3, 8;
	@%p5 bra 	$L__BB6_7;
	cvt.u64.u32 	%rd20, %r25;
	mul.wide.u32 	%rd21, %r25, 4;
	add.s64 	%rd22, %rd2, %rd21;
	ld.global.f32 	%f66, [%rd22];
	add.s32 	%r20, %r25, %r2;
	mul.wide.u32 	%rd23, %r20, 4;
	add.s64 	%rd24, %rd1, %rd23;
	ld.global.f32 	%f67, [%rd24];
	fma.rn.f32 	%f68, %f66, %f67, %f111;
	ld.global.f32 	%f69, [%rd22+4];
	cvt.u64.u32 	%rd25, %r2;
	add.s64 	%rd26, %rd20, %rd25;
	shl.b64 	%rd27, %rd26, 2;
	add.s64 	%rd28, %rd1, %rd27;
	ld.global.f32 	%f70, [%rd28+4];
	fma.rn.f32 	%f71, %f69, %f70, %f68;
	ld.global.f32 	%f72, [%rd22+8];
	ld.global.f32 	%f73, [%rd28+8];
	fma.rn.f32 	%f74, %f72, %f73, %f71;
	ld.global.f32 	%f75, [%rd22+12];
	ld.global.f32 	%f76, [%rd28+12];
	fma.rn.f32 	%f77, %f75, %f76, %f74;
	ld.global.f32 	%f78, [%rd22+16];
	ld.global.f32 	%f79, [%rd28+16];
	fma.rn.f32 	%f80, %f78, %f79, %f77;
	ld.global.f32 	%f81, [%rd22+20];
	ld.global.f32 	%f82, [%rd28+20];
	fma.rn.f32 	%f83, %f81, %f82, %f80;
	ld.global.f32 	%f84, [%rd22+24];
	ld.global.f32 	%f85, [%rd28+24];
	fma.rn.f32 	%f86, %f84, %f85, %f83;
	ld.global.f32 	%f87, [%rd22+28];
	ld.global.f32 	%f88, [%rd28+28];
	fma.rn.f32 	%f111, %f87, %f88, %f86;
	add.s32 	%r25, %r25, 8;
$L__BB6_7:
	setp.eq.s32 	%p6, %r9, 0;
	@%p6 bra 	$L__BB6_13;
	and.b32  	%r12, %r18, 3;
	setp.lt.u32 	%p7, %r9, 4;
	@%p7 bra 	$L__BB6_10;
	cvt.u64.u32 	%rd29, %r25;
	mul.wide.u32 	%rd30, %r25, 4;
	add.s64 	%rd31, %rd2, %rd30;
	ld.global.f32 	%f90, [%rd31];
	add.s32 	%r21, %r25, %r2;
	mul.wide.u32 	%rd32, %r21, 4;
	add.s64 	%rd33, %rd1, %rd32;
	ld.global.f32 	%f91, [%rd33];
	fma.rn.f32 	%f92, %f90, %f91, %f111;
	ld.global.f32 	%f93, [%rd31+4];
	cvt.u64.u32 	%rd34, %r2;
	add.s64 	%rd35, %rd29, %rd34;
	shl.b64 	%rd36, %rd35, 2;
	add.s64 	%rd37, %rd1, %rd36;
	ld.global.f32 	%f94, [%rd37+4];
	fma.rn.f32 	%f95, %f93, %f94, %f92;
	ld.global.f32 	%f96, [%rd31+8];
	ld.global.f32 	%f97, [%rd37+8];
	fma.rn.f32 	%f98, %f96, %f97, %f95;
	ld.global.f32 	%f99, [%rd31+12];
	ld.global.f32 	%f100, [%rd37+12];
	fma.rn.f32 	%f111, %f99, %f100, %f98;
	add.s32 	%r25, %r25, 4;
$L__BB6_10:
	setp.eq.s32 	%p8, %r12, 0;
	@%p8 bra 	$L__BB6_13;
	add.s32 	%r22, %r25, %r2;
	mul.wide.u32 	%rd38, %r22, 4;
	add.s64 	%rd46, %rd1, %rd38;
	mul.wide.u32 	%rd39, %r25, 4;
	add.s64 	%rd45, %rd2, %rd39;
	neg.s32 	%r27, %r12;
$L__BB6_12:
	.pragma "nounroll";
	ld.global.f32 	%f101, [%rd45];
	ld.global.f32 	%f102, [%rd46];
	fma.rn.f32 	%f111, %f101, %f102, %f111;
	add.s64 	%rd46, %rd46, 4;
	add.s64 	%rd45, %rd45, 4;
	add.s32 	%r27, %r27, 1;
	setp.ne.s32 	%p9, %r27, 0;
	@%p9 bra 	$L__BB6_12;
$L__BB6_13:
	cvta.to.global.u64 	%rd40, %rd15;
	mul.wide.u32 	%rd41, %r1, 4;
	add.s64 	%rd42, %rd40, %rd41;
	st.global.f32 	[%rd42], %f111;
	ret;

}
	// .globl	_Z15SharedFC2KernelPfS_ii
.visible .entry _Z15SharedFC2KernelPfS_ii(
	.param .u64 .ptr .align 1 _Z15SharedFC2KernelPfS_ii_param_0,
	.param .u64 .ptr .align 1 _Z15SharedFC2KernelPfS_ii_param_1,
	.param .u32 _Z15SharedFC2KernelPfS_ii_param_2,
	.param .u32 _Z15SharedFC2KernelPfS_ii_param_3
)
{
	.reg .pred 	%p<10>;
	.reg .b32 	%r<47>;
	.reg .b32 	%f<75>;
	.reg .b64 	%rd<34>;
	// demoted variable
	.shared .align 4 .b8 _ZZ15SharedFC2KernelPfS_iiE4temp[40];
	ld.param.u64 	%rd8, [_Z15SharedFC2KernelPfS_ii_param_0];
	ld.param.u64 	%rd7, [_Z15SharedFC2KernelPfS_ii_param_1];
	ld.param.u32 	%r21, [_Z15SharedFC2KernelPfS_ii_param_3];
	cvta.to.global.u64 	%rd1, %rd8;
	mov.u32 	%r1, %tid.x;
	shl.b32 	%r23, %r1, 2;
	mov.u32 	%r24, _ZZ15SharedFC2KernelPfS_iiE4temp;
	add.s32 	%r2, %r24, %r23;
	mov.u64 	%rd9, d_ArrWeightsFC2;
	mul.wide.u32 	%rd10, %r1, 2048;
	add.s64 	%rd2, %rd9, %rd10;
	and.b32  	%r3, %r21, 7;
	add.s32 	%r4, %r3, -1;
	and.b32  	%r5, %r21, 3;
	and.b32  	%r6, %r21, 2147483640;
	and.b32  	%r7, %r21, 1;
	neg.s32 	%r8, %r6;
	add.s64 	%rd3, %rd2, 16;
	mov.f32 	%f74, 0f00000000;
	mov.b32 	%r41, 0;
$L__BB7_1:
	setp.lt.s32 	%p1, %r21, 1;
	mad.lo.s32 	%r25, %r41, %r21, %r1;
	mul.wide.s32 	%rd11, %r25, 4;
	add.s64 	%rd12, %rd1, %rd11;
	ld.global.f32 	%f15, [%rd12];
	st.shared.f32 	[%r2], %f15;
	bar.sync 	0;
	@%p1 bra 	$L__BB7_13;
	setp.lt.u32 	%p2, %r21, 8;
	mul.lo.s32 	%r10, %r41, 10;
	mov.b32 	%r45, 0;
	@%p2 bra 	$L__BB7_5;
	mul.wide.u32 	%rd13, %r10, 4;
	add.s64 	%rd33, %rd3, %rd13;
	add.s32 	%r42, %r24, 16;
	mov.u32 	%r43, %r8;
$L__BB7_4:
	.pragma "nounroll";
	ld.shared.f32 	%f17, [%r42+-16];
	ld.const.f32 	%f18, [%rd33+-16];
	fma.rn.f32 	%f19, %f17, %f18, %f74;
	ld.shared.f32 	%f20, [%r42+-12];
	ld.const.f32 	%f21, [%rd33+-12];
	fma.rn.f32 	%f22, %f20, %f21, %f19;
	ld.shared.f32 	%f23, [%r42+-8];
	ld.const.f32 	%f24, [%rd33+-8];
	fma.rn.f32 	%f25, %f23, %f24, %f22;
	ld.shared.f32 	%f26, [%r42+-4];
	ld.const.f32 	%f27, [%rd33+-4];
	fma.rn.f32 	%f28, %f26, %f27, %f25;
	ld.shared.f32 	%f29, [%r42];
	ld.const.f32 	%f30, [%rd33];
	fma.rn.f32 	%f31, %f29, %f30, %f28;
	ld.shared.f32 	%f32, [%r42+4];
	ld.const.f32 	%f33, [%rd33+4];
	fma.rn.f32 	%f34, %f32, %f33, %f31;
	ld.shared.f32 	%f35, [%r42+8];
	ld.const.f32 	%f36, [%rd33+8];
	fma.rn.f32 	%f37, %f35, %f36, %f34;
	ld.shared.f32 	%f38, [%r42+12];
	ld.const.f32 	%f39, [%rd33+12];
	fma.rn.f32 	%f74, %f38, %f39, %f37;
	add.s32 	%r43, %r43, 8;
	add.s32 	%r42, %r42, 32;
	add.s64 	%rd33, %rd33, 32;
	setp.ne.s32 	%p3, %r43, 0;
	mov.u32 	%r45, %r6;
	@%p3 bra 	$L__BB7_4;
$L__BB7_5:
	setp.eq.s32 	%p4, %r3, 0;
	@%p4 bra 	$L__BB7_13;
	setp.lt.u32 	%p5, %r4, 3;
	@%p5 bra 	$L__BB7_8;
	shl.b32 	%r29, %r45, 2;
	add.s32 	%r31, %r24, %r29;
	ld.shared.f32 	%f41, [%r31];
	add.s32 	%r32, %r45, %r10;
	mul.wide.u32 	%rd14, %r32, 4;
	add.s64 	%rd15, %rd2, %rd14;
	ld.const.f32 	%f42, [%rd15];
	fma.rn.f32 	%f43, %f41, %f42, %f74;
	ld.shared.f32 	%f44, [%r31+4];
	cvt.u64.u32 	%rd16, %r10;
	cvt.u64.u32 	%rd17, %r45;
	add.s64 	%rd18, %rd17, %rd16;
	shl.b64 	%rd19, %rd18, 2;
	add.s64 	%rd20, %rd2, %rd19;
	ld.const.f32 	%f45, [%rd20+4];
	fma.rn.f32 	%f46, %f44, %f45, %f43;
	ld.shared.f32 	%f47, [%r31+8];
	ld.const.f32 	%f48, [%rd20+8];
	fma.rn.f32 	%f49, %f47, %f48, %f46;
	ld.shared.f32 	%f50, [%r31+12];
	ld.const.f32 	%f51, [%rd20+12];
	fma.rn.f32 	%f74, %f50, %f51, %f49;
	add.s32 	%r45, %r45, 4;
$L__BB7_8:
	setp.eq.s32 	%p6, %r5, 0;
	@%p6 bra 	$L__BB7_13;
	setp.eq.s32 	%p7, %r5, 1;
	@%p7 bra 	$L__BB7_11;
	shl.b32 	%r33, %r45, 2;
	add.s32 	%r35, %r24, %r33;
	ld.shared.f32 	%f53, [%r35];
	add.s32 	%r36, %r45, %r10;
	mul.wide.u32 	%rd21, %r36, 4;
	add.s64 	%rd22, %rd2, %rd21;
	ld.const.f32 	%f54, [%rd22];
	fma.rn.f32 	%f55, %f53, %f54, %f74;
	ld.shared.f32 	%f56, [%r35+4];
	cvt.u64.u32 	%rd23, %r10;
	cvt.u64.u32 	%rd24, %r45;
	add.s64 	%rd25, %rd24, %rd23;
	shl.b64 	%rd26, %rd25, 2;
	add.s64 	%rd27, %rd2, %rd26;
	ld.const.f32 	%f57, [%rd27+4];
	fma.rn.f32 	%f74, %f56, %f57, %f55;
	add.s32 	%r45, %r45, 2;
$L__BB7_11:
	setp.eq.s32 	%p8, %r7, 0;
	@%p8 bra 	$L__BB7_13;
	shl.b32 	%r37, %r45, 2;
	add.s32 	%r39, %r24, %r37;
	ld.shared.f32 	%f58, [%r39];
	add.s32 	%r40, %r45, %r10;
	mul.wide.u32 	%rd28, %r40, 4;
	add.s64 	%rd29, %rd2, %rd28;
	ld.const.f32 	%f59, [%rd29];
	fma.rn.f32 	%f74, %f58, %f59, %f74;
$L__BB7_13:
	add.s32 	%r41, %r41, 1;
	setp.ne.s32 	%p9, %r41, 3;
	@%p9 bra 	$L__BB7_1;
	cvta.to.global.u64 	%rd30, %rd7;
	ld.const.f32 	%f60, [%rd2+120];
	ld.global.f32 	%f61, [%rd1+120];
	fma.rn.f32 	%f62, %f60, %f61, %f74;
	ld.const.f32 	%f63, [%rd2+124];
	ld.global.f32 	%f64, [%rd1+124];
	fma.rn.f32 	%f65, %f63, %f64, %f62;
	mul.wide.u32 	%rd31, %r1, 4;
	add.s64 	%rd32, %rd30, %rd31;
	st.global.f32 	[%rd32], %f65;
	ret;

}
	// .globl	_Z16SharedFC2Kernel2PfS_ii
.visible .entry _Z16SharedFC2Kernel2PfS_ii(
	.param .u64 .ptr .align 1 _Z16SharedFC2Kernel2PfS_ii_param_0,
	.param .u64 .ptr .align 1 _Z16SharedFC2Kernel2PfS_ii_param_1,
	.param .u32 _Z16SharedFC2Kernel2PfS_ii_param_2,
	.param .u32 _Z16SharedFC2Kernel2PfS_ii_param_3
)
{
	.reg .pred 	%p<10>;
	.reg .b32 	%r<24>;
	.reg .b32 	%f<112>;
	.reg .b64 	%rd<39>;

	ld.param.u64 	%rd16, [_Z16SharedFC2Kernel2PfS_ii_param_0];
	ld.param.u64 	%rd15, [_Z16SharedFC2Kernel2PfS_ii_param_1];
	ld.param.u32 	%r17, [_Z16SharedFC2Kernel2PfS_ii_param_2];
	cvta.to.global.u64 	%rd1, %rd16;
	mov.u32 	%r1, %tid.x;
	setp.lt.s32 	%p1, %r17, 1;
	mov.f32 	%f111, 0f00000000;
	@%p1 bra 	$L__BB8_13;
	and.b32  	%r2, %r17, 15;
	setp.lt.u32 	%p2, %r17, 16;
	mov.f32 	%f111, 0f00000000;
	mov.b32 	%r21, 0;
	@%p2 bra 	$L__BB8_4;
	and.b32  	%r21, %r17, 2147483632;
	neg.s32 	%r19, %r21;
	add.s64 	%rd36, %rd1, 32;
	mul.wide.u32 	%rd17, %r1, 2048;
	mov.u64 	%rd18, d_ArrWeightsFC2;
	add.s64 	%rd19, %rd17, %rd18;
	add.s64 	%rd35, %rd19, 32;
	mov.f32 	%f111, 0f00000000;
$L__BB8_3:
	.pragma "nounroll";
	ld.global.f32 	%f18, [%rd36+-32];
	ld.const.f32 	%f19, [%rd35+-32];
	fma.rn.f32 	%f20, %f18, %f19, %f111;
	ld.global.f32 	%f21, [%rd36+-28];
	ld.const.f32 	%f22, [%rd35+-28];
	fma.rn.f32 	%f23, %f21, %f22, %f20;
	ld.global.f32 	%f24, [%rd36+-24];
	ld.const.f32 	%f25, [%rd35+-24];
	fma.rn.f32 	%f26, %f24, %f25, %f23;
	ld.global.f32 	%f27, [%rd36+-20];
	ld.const.f32 	%f28, [%rd35+-20];
	fma.rn.f32 	%f29, %f27, %f28, %f26;
	ld.global.f32 	%f30, [%rd36+-16];
	ld.const.f32 	%f31, [%rd35+-16];
	fma.rn.f32 	%f32, %f30, %f31, %f29;
	ld.global.f32 	%f33, [%rd36+-12];
	ld.const.f32 	%f34, [%rd35+-12];
	fma.rn.f32 	%f35, %f33, %f34, %f32;
	ld.global.f32 	%f36, [%rd36+-8];
	ld.const.f32 	%f37, [%rd35+-8];
	fma.rn.f32 	%f38, %f36, %f37, %f35;
	ld.global.f32 	%f39, [%rd36+-4];
	ld.const.f32 	%f40, [%rd35+-4];
	fma.rn.f32 	%f41, %f39, %f40, %f38;
	ld.global.f32 	%f42, [%rd36];
	ld.const.f32 	%f43, [%rd35];
	fma.rn.f32 	%f44, %f42, %f43, %f41;
	ld.global.f32 	%f45, [%rd36+4];
	ld.const.f32 	%f46, [%rd35+4];
	fma.rn.f32 	%f47, %f45, %f46, %f44;
	ld.global.f32 	%f48, [%rd36+8];
	ld.const.f32 	%f49, [%rd35+8];
	fma.rn.f32 	%f50, %f48, %f49, %f47;
	ld.global.f32 	%f51, [%rd36+12];
	ld.const.f32 	%f52, [%rd35+12];
	fma.rn.f32 	%f53, %f51, %f52, %f50;
	ld.global.f32 	%f54, [%rd36+16];
	ld.const.f32 	%f55, [%rd35+16];
	fma.rn.f32 	%f56, %f54, %f55, %f53;
	ld.global.f32 	%f57, [%rd36+20];
	ld.const.f32 	%f58, [%rd35+20];
	fma.rn.f32 	%f59, %f57, %f58, %f56;
	ld.global.f32 	%f60, [%rd36+24];
	ld.const.f32 	%f61, [%rd35+24];
	fma.rn.f32 	%f62, %f60, %f61, %f59;
	ld.global.f32 	%f63, [%rd36+28];
	ld.const.f32 	%f64, [%rd35+28];
	fma.rn.f32 	%f111, %f63, %f64, %f62;
	add.s32 	%r19, %r19, 16;
	add.s64 	%rd36, %rd36, 64;
	add.s64 	%rd35, %rd35, 64;
	setp.ne.s32 	%p3, %r19, 0;
	@%p3 bra 	$L__BB8_3;
$L__BB8_4:
	setp.eq.s32 	%p4, %r2, 0;
	@%p4 bra 	$L__BB8_13;
	mul.wide.u32 	%rd20, %r1, 2048;
	mov.u64 	%rd21, d_ArrWeightsFC2;
	add.s64 	%rd8, %rd21, %rd20;
	and.b32  	%r8, %r17, 7;
	setp.lt.u32 	%p5, %r2, 8;
	@%p5 bra 	$L__BB8_7;
	mul.wide.u32 	%rd22, %r21, 4;
	add.s64 	%rd23, %rd1, %rd22;
	ld.global.f32 	%f66, [%rd23];
	add.s64 	%rd24, %rd8, %rd22;
	ld.const.f32 	%f67, [%rd24];
	fma.rn.f32 	%f68, %f66, %f67, %f111;
	ld.global.f32 	%f69, [%rd23+4];
	ld.const.f32 	%f70, [%rd24+4];
	fma.rn.f32 	%f71, %f69, %f70, %f68;
	ld.global.f32 	%f72, [%rd23+8];
	ld.const.f32 	%f73, [%rd24+8];
	fma.rn.f32 	%f74, %f72, %f73, %f71;
	ld.global.f32 	%f75, [%rd23+12];
	ld.const.f32 	%f76, [%rd24+12];
	fma.rn.f32 	%f77, %f75, %f76, %f74;
	ld.global.f32 	%f78, [%rd23+16];
	ld.const.f32 	%f79, [%rd24+16];
	fma.rn.f32 	%f80, %f78, %f79, %f77;
	ld.global.f32 	%f81, [%rd23+20];
	ld.const.f32 	%f82, [%rd24+20];
	fma.rn.f32 	%f83, %f81, %f82, %f80;
	ld.global.f32 	%f84, [%rd23+24];
	ld.const.f32 	%f85, [%rd24+24];
	fma.rn.f32 	%f86, %f84, %f85, %f83;
	ld.global.f32 	%f87, [%rd23+28];
	ld.const.f32 	%f88, [%rd24+28];
	fma.rn.f32 	%f111, %f87, %f88, %f86;
	add.s32 	%r21, %r21, 8;
$L__BB8_7:
	setp.eq.s32 	%p6, %r8, 0;
	@%p6 bra 	$L__BB8_13;
	and.b32  	%r11, %r17, 3;
	setp.lt.u32 	%p7, %r8, 4;
	@%p7 bra 	$L__BB8_10;
	mul.wide.u32 	%rd25, %r21, 4;
	add.s64 	%rd26, %rd1, %rd25;
	ld.global.f32 	%f90, [%rd26];
	add.s64 	%rd27, %rd8, %rd25;
	ld.const.f32 	%f91, [%rd27];
	fma.rn.f32 	%f92, %f90, %f91, %f111;
	ld.global.f32 	%f93, [%rd26+4];
	ld.const.f32 	%f94, [%rd27+4];
	fma.rn.f32 	%f95, %f93, %f94, %f92;
	ld.global.f32 	%f96, [%rd26+8];
	ld.const.f32 	%f97, [%rd27+8];
	fma.rn.f32 	%f98, %f96, %f97, %f95;
	ld.global.f32 	%f99, [%rd26+12];
	ld.const.f32 	%f100, [%rd27+12];
	fma.rn.f32 	%f111, %f99, %f100, %f98;
	add.s32 	%r21, %r21, 4;
$L__BB8_10:
	setp.eq.s32 	%p8, %r11, 0;
	@%p8 bra 	$L__BB8_13;
	mul.wide.u32 	%rd29, %r21, 4;
	add.s64 	%rd30, %rd20, %rd29;
	add.s64 	%rd38, %rd21, %rd30;
	add.s64 	%rd37, %rd1, %rd29;
	neg.s32 	%r23, %r11;
$L__BB8_12:
	.pragma "nounroll";
	ld.global.f32 	%f101, [%rd37];
	ld.const.f32 	%f102, [%rd38];
	fma.rn.f32 	%f111, %f101, %f102, %f111;
	add.s64 	%rd38, %rd38, 4;
	add.s64 	%rd37, %rd37, 4;
	add.s32 	%r23, %r23, 1;
	setp.ne.s32 	%p9, %r23, 0;
	@%p9 bra 	$L__BB8_12;
$L__BB8_13:
	cvta.to.global.u64 	%rd32, %rd15;
	mul.wide.u32 	%rd33, %r1, 4;
	add.s64 	%rd34, %rd32, %rd33;
	st.global.f32 	[%rd34], %f111;
	ret;

}
	// .globl	_Z16SharedFC2Kernel3PfS_ii
.visible .entry _Z16SharedFC2Kernel3PfS_ii(
	.param .u64 .ptr .align 1 _Z16SharedFC2Kernel3PfS_ii_param_0,
	.param .u64 .ptr .align 1 _Z16SharedFC2Kernel3PfS_ii_param_1,
	.param .u32 _Z16SharedFC2Kernel3PfS_ii_param_2,
	.param .u32 _Z16SharedFC2Kernel3PfS_ii_param_3
)
{
	.reg .pred 	%p<10>;
	.reg .b32 	%r<47>;
	.reg .b32 	%f<75>;
	.reg .b64 	%rd<34>;
	// demoted variable
	.shared .align 4 .b8 _ZZ16SharedFC2Kernel3PfS_iiE4temp[40];
	ld.param.u64 	%rd8, [_Z16SharedFC2Kernel3PfS_ii_param_0];
	ld.param.u64 	%rd7, [_Z16SharedFC2Kernel3PfS_ii_param_1];
	ld.param.u32 	%r21, [_Z16SharedFC2Kernel3PfS_ii_param_3];
	cvta.to.global.u64 	%rd1, %rd8;
	mov.u32 	%r1, %tid.x;
	shl.b32 	%r23, %r1, 2;
	mov.u32 	%r24, _ZZ16SharedFC2Kernel3PfS_iiE4temp;
	add.s32 	%r2, %r24, %r23;
	mov.u64 	%rd9, d_ArrWeightsFC2;
	mul.wide.u32 	%rd10, %r1, 2048;
	add.s64 	%rd2, %rd9, %rd10;
	and.b32  	%r3, %r21, 7;
	add.s32 	%r4, %r3, -1;
	and.b32  	%r5, %r21, 3;
	and.b32  	%r6, %r21, 2147483640;
	and.b32  	%r7, %r21, 1;
	neg.s32 	%r8, %r6;
	add.s64 	%rd3, %rd2, 16;
	mov.f32 	%f74, 0f00000000;
	mov.b32 	%r41, 0;
$L__BB9_1:
	setp.lt.s32 	%p1, %r21, 1;
	mad.lo.s32 	%r25, %r41, %r21, %r1;
	mul.wide.s32 	%rd11, %r25, 4;
	add.s64 	%rd12, %rd1, %rd11;
	ld.global.f32 	%f15, [%rd12];
	st.shared.f32 	[%r2], %f15;
	bar.sync 	0;
	@%p1 bra 	$L__BB9_13;
	setp.lt.u32 	%p2, %r21, 8;
	mul.lo.s32 	%r10, %r41, 10;
	mov.b32 	%r45, 0;
	@%p2 bra 	$L__BB9_5;
	mul.wide.u32 	%rd13, %r10, 4;
	add.s64 	%rd33, %rd3, %rd13;
	add.s32 	%r42, %r24, 16;
	mov.u32 	%r43, %r8;
$L__BB9_4:
	.pragma "nounroll";
	ld.shared.f32 	%f17, [%r42+-16];
	ld.const.f32 	%f18, [%rd33+-16];
	fma.rn.f32 	%f19, %f17, %f18, %f74;
	ld.shared.f32 	%f20, [%r42+-12];
	ld.const.f32 	%f21, [%rd33+-12];
	fma.rn.f32 	%f22, %f20, %f21, %f19;
	ld.shared.f32 	%f23, [%r42+-8];
	ld.const.f32 	%f24, [%rd33+-8];
	fma.rn.f32 	%f25, %f23, %f24, %f22;
	ld.shared.f32 	%f26, [%r42+-4];
	ld.const.f32 	%f27, [%rd33+-4];
	fma.rn.f32 	%f28, %f26, %f27, %f25;
	ld.shared.f32 	%f29, [%r42];
	ld.const.f32 	%f30, [%rd33];
	fma.rn.f32 	%f31, %f29, %f30, %f28;
	ld.shared.f32 	%f32, [%r42+4];
	ld.const.f32 	%f33, [%rd33+4];
	fma.rn.f32 	%f34, %f32, %f33, %f31;
	ld.shared.f32 	%f35, [%r42+8];
	ld.const.f32 	%f36, [%rd33+8];
	fma.rn.f32 	%f37, %f35, %f36, %f34;
	ld.shared.f32 	%f38, [%r42+12];
	ld.const.f32 	%f39, [%rd33+12];
	fma.rn.f32 	%f74, %f38, %f39, %f37;
	add.s32 	%r43, %r43, 8;
	add.s32 	%r42, %r42, 32;
	add.s64 	%rd33, %rd33, 32;
	setp.ne.s32 	%p3, %r43, 0;
	mov.u32 	%r45, %r6;
	@%p3 bra 	$L__BB9_4;
$L__BB9_5:
	setp.eq.s32 	%p4, %r3, 0;
	@%p4 bra 	$L__BB9_13;
	setp.lt.u32 	%p5, %r4, 3;
	@%p5 bra 	$L__BB9_8;
	shl.b32 	%r29, %r45, 2;
	add.s32 	%r31, %r24, %r29;
	ld.shared.f32 	%f41, [%r31];
	add.s32 	%r32, %r45, %r10;
	mul.wide.u32 	%rd14, %r32, 4;
	add.s64 	%rd15, %rd2, %rd14;
	ld.const.f32 	%f42, [%rd15];
	fma.rn.f32 	%f43, %f41, %f42, %f74;
	ld.shared.f32 	%f44, [%r31+4];
	cvt.u64.u32 	%rd16, %r10;
	cvt.u64.u32 	%rd17, %r45;
	add.s64 	%rd18, %rd17, %rd16;
	shl.b64 	%rd19, %rd18, 2;
	add.s64 	%rd20, %rd2, %rd19;
	ld.const.f32 	%f45, [%rd20+4];
	fma.rn.f32 	%f46, %f44, %f45, %f43;
	ld.shared.f32 	%f47, [%r31+8];
	ld.const.f32 	%f48, [%rd20+8];
	fma.rn.f32 	%f49, %f47, %f48, %f46;
	ld.shared.f32 	%f50, [%r31+12];
	ld.const.f32 	%f51, [%rd20+12];
	fma.rn.f32 	%f74, %f50, %f51, %f49;
	add.s32 	%r45, %r45, 4;
$L__BB9_8:
	setp.eq.s32 	%p6, %r5, 0;
	@%p6 bra 	$L__BB9_13;
	setp.eq.s32 	%p7, %r5, 1;
	@%p7 bra 	$L__BB9_11;
	shl.b32 	%r33, %r45, 2;
	add.s32 	%r35, %r24, %r33;
	ld.shared.f32 	%f53, [%r35];
	add.s32 	%r36, %r45, %r10;
	mul.wide.u32 	%rd21, %r36, 4;
	add.s64 	%rd22, %rd2, %rd21;
	ld.const.f32 	%f54, [%rd22];
	fma.rn.f32 	%f55, %f53, %f54, %f74;
	ld.shared.f32 	%f56, [%r35+4];
	cvt.u64.u32 	%rd23, %r10;
	cvt.u64.u32 	%rd24, %r45;
	add.s64 	%rd25, %rd24, %rd23;
	shl.b64 	%rd26, %rd25, 2;
	add.s64 	%rd27, %rd2, %rd26;
	ld.const.f32 	%f57, [%rd27+4];
	fma.rn.f32 	%f74, %f56, %f57, %f55;
	add.s32 	%r45, %r45, 2;
$L__BB9_11:
	setp.eq.s32 	%p8, %r7, 0;
	@%p8 bra 	$L__BB9_13;
	shl.b32 	%r37, %r45, 2;
	add.s32 	%r39, %r24, %r37;
	ld.shared.f32 	%f58, [%r39];
	add.s32 	%r40, %r45, %r10;
	mul.wide.u32 	%rd28, %r40, 4;
	add.s64 	%rd29, %rd2, %rd28;
	ld.const.f32 	%f59, [%rd29];
	fma.rn.f32 	%f74, %f58, %f59, %f74;
$L__BB9_13:
	add.s32 	%r41, %r41, 1;
	setp.ne.s32 	%p9, %r41, 51;
	@%p9 bra 	$L__BB9_1;
	cvta.to.global.u64 	%rd30, %rd7;
	ld.const.f32 	%f60, [%rd2+2040];
	ld.global.f32 	%f61, [%rd1+2040];
	fma.rn.f32 	%f62, %f60, %f61, %f74;
	ld.const.f32 	%f63, [%rd2+2044];
	ld.global.f32 	%f64, [%rd1+2044];
	fma.rn.f32 	%f65, %f63, %f64, %f62;
	mul.wide.u32 	%rd31, %r1, 4;
	add.s64 	%rd32, %rd30, %rd31;
	st.global.f32 	[%rd32], %f65;
	ret;

}
	// .globl	_Z16SharedFC2Kernel4PfS_ii
.visible .entry _Z16SharedFC2Kernel4PfS_ii(
	.param .u64 .ptr .align 1 _Z16SharedFC2Kernel4PfS_ii_param_0,
	.param .u64 .ptr .align 1 _Z16SharedFC2Kernel4PfS_ii_param_1,
	.param .u32 _Z16SharedFC2Kernel4PfS_ii_param_2,
	.param .u32 _Z16SharedFC2Kernel4PfS_ii_param_3
)
{
	.reg .pred 	%p<10>;
	.reg .b32 	%r<24>;
	.reg .b32 	%f<112>;
	.reg .b64 	%rd<39>;

	ld.param.u64 	%rd16, [_Z16SharedFC2Kernel4PfS_ii_param_0];
	ld.param.u64 	%rd15, [_Z16SharedFC2Kernel4PfS_ii_param_1];
	ld.param.u32 	%r17, [_Z16SharedFC2Kernel4PfS_ii_param_2];
	cvta.to.global.u64 	%rd1, %rd16;
	mov.u32 	%r1, %tid.x;
	setp.lt.s32 	%p1, %r17, 1;
	mov.f32 	%f111, 0f00000000;
	@%p1 bra 	$L__BB10_13;
	and.b32  	%r2, %r17, 15;
	setp.lt.u32 	%p2, %r17, 16;
	mov.f32 	%f111, 0f00000000;
	mov.b32 	%r21, 0;
	@%p2 bra 	$L__BB10_4;
	and.b32  	%r21, %r17, 2147483632;
	neg.s32 	%r19, %r21;
	add.s64 	%rd36, %rd1, 32;
	mul.wide.u32 	%rd17, %r1, 2048;
	mov.u64 	%rd18, d_ArrWeightsFC2;
	add.s64 	%rd19, %rd17, %rd18;
	add.s64 	%rd35, %rd19, 32;
	mov.f32 	%f111, 0f00000000;
$L__BB10_3:
	.pragma "nounroll";
	ld.global.f32 	%f18, [%rd36+-32];
	ld.const.f32 	%f19, [%rd35+-32];
	fma.rn.f32 	%f20, %f18, %f19, %f111;
	ld.global.f32 	%f21, [%rd36+-28];
	ld.const.f32 	%f22, [%rd35+-28];
	fma.rn.f32 	%f23, %f21, %f22, %f20;
	ld.global.f32 	%f24, [%rd36+-24];
	ld.const.f32 	%f25, [%rd35+-24];
	fma.rn.f32 	%f26, %f24, %f25, %f23;
	ld.global.f32 	%f27, [%rd36+-20];
	ld.const.f32 	%f28, [%rd35+-20];
	fma.rn.f32 	%f29, %f27, %f28, %f26;
	ld.global.f32 	%f30, [%rd36+-16];
	ld.const.f32 	%f31, [%rd35+-16];
	fma.rn.f32 	%f32, %f30, %f31, %f29;
	ld.global.f32 	%f33, [%rd36+-12];
	ld.const.f32 	%f34, [%rd35+-12];
	fma.rn.f32 	%f35, %f33, %f34, %f32;
	ld.global.f32 	%f36, [%rd36+-8];
	ld.const.f32 	%f37, [%rd35+-8];
	fma.rn.f32 	%f38, %f36, %f37, %f35;
	ld.global.f32 	%f39, [%rd36+-4];
	ld.const.f32 	%f40, [%rd35+-4];
	fma.rn.f32 	%f41, %f39, %f40, %f38;
	ld.global.f32 	%f42, [%rd36];
	ld.const.f32 	%f43, [%rd35];
	fma.rn.f32 	%f44, %f42, %f43, %f41;
	ld.global.f32 	%f45, [%rd36+4];
	ld.const.f32 	%f46, [%rd35+4];
	fma.rn.f32 	%f47, %f45, %f46, %f44;
	ld.global.f32 	%f48, [%rd36+8];
	ld.const.f32 	%f49, [%rd35+8];
	fma.rn.f32 	%f50, %f48, %f49, %f47;
	ld.global.f32 	%f51, [%rd36+12];
	ld.const.f32 	%f52, [%rd35+12];
	fma.rn.f32 	%f53, %f51, %f52, %f50;
	ld.global.f32 	%f54, [%rd36+16];
	ld.const.f32 	%f55, [%rd35+16];
	fma.rn.f32 	%f56, %f54, %f55, %f53;
	ld.global.f32 	%f57, [%rd36+20];
	ld.const.f32 	%f58, [%rd35+20];
	fma.rn.f32 	%f59, %f57, %f58, %f56;
	ld.global.f32 	%f60, [%rd36+24];
	ld.const.f32 	%f61, [%rd35+24];
	fma.rn.f32 	%f62, %f60, %f61, %f59;
	ld.global.f32 	%f63, [%rd36+28];
	ld.const.f32 	%f64, [%rd35+28];
	fma.rn.f32 	%f111, %f63, %f64, %f62;
	add.s32 	%r19, %r19, 16;
	add.s64 	%rd36, %rd36, 64;
	add.s64 	%rd35, %rd35, 64;
	setp.ne.s32 	%p3, %r19, 0;
	@%p3 bra 	$L__BB10_3;
$L__BB10_4:
	setp.eq.s32 	%p4, %r2, 0;
	@%p4 bra 	$L__BB10_13;
	mul.wide.u32 	%rd20, %r1, 2048;
	mov.u64 	%rd21, d_ArrWeightsFC2;
	add.s64 	%rd8, %rd21, %rd20;
	and.b32  	%r8, %r17, 7;
	setp.lt.u32 	%p5, %r2, 8;
	@%p5 bra 	$L__BB10_7;
	mul.wide.u32 	%rd22, %r21, 4;
	add.s64 	%rd23, %rd1, %rd22;
	ld.global.f32 	%f66, [%rd23];
	add.s64 	%rd24, %rd8, %rd22;
	ld.const.f32 	%f67, [%rd24];
	fma.rn.f32 	%f68, %f66, %f67, %f111;
	ld.global.f32 	%f69, [%rd23+4];
	ld.const.f32 	%f70, [%rd24+4];
	fma.rn.f32 	%f71, %f69, %f70, %f68;
	ld.global.f32 	%f72, [%rd23+8];
	ld.const.f32 	%f73, [%rd24+8];
	fma.rn.f32 	%f74, %f72, %f73, %f71;
	ld.global.f32 	%f75, [%rd23+12];
	ld.const.f32 	%f76, [%rd24+12];
	fma.rn.f32 	%f77, %f75, %f76, %f74;
	ld.global.f32 	%f78, [%rd23+16];
	ld.const.f32 	%f79, [%rd24+16];
	fma.rn.f32 	%f80, %f78, %f79, %f77;
	ld.global.f32 	%f81, [%rd23+20];
	ld.const.f32 	%f82, [%rd24+20];
	fma.rn.f32 	%f83, %f81, %f82, %f80;
	ld.global.f32 	%f84, [%rd23+24];
	ld.const.f32 	%f85, [%rd24+24];
	fma.rn.f32 	%f86, %f84, %f85, %f83;
	ld.global.f32 	%f87, [%rd23+28];
	ld.const.f32 	%f88, [%rd24+28];
	fma.rn.f32 	%f111, %f87, %f88, %f86;
	add.s32 	%r21, %r21, 8;
$L__BB10_7:
	setp.eq.s32 	%p6, %r8, 0;
	@%p6 bra 	$L__BB10_13;
	and.b32  	%r11, %r17, 3;
	setp.lt.u32 	%p7, %r8, 4;
	@%p7 bra 	$L__BB10_10;
	mul.wide.u32 	%rd25, %r21, 4;
	add.s64 	%rd26, %rd1, %rd25;
	ld.global.f32 	%f90, [%rd26];
	add.s64 	%rd27, %rd8, %rd25;
	ld.const.f32 	%f91, [%rd27];
	fma.rn.f32 	%f92, %f90, %f91, %f111;
	ld.global.f32 	%f93, [%rd26+4];
	ld.const.f32 	%f94, [%rd27+4];
	fma.rn.f32 	%f95, %f93, %f94, %f92;
	ld.global.f32 	%f96, [%rd26+8];
	ld.const.f32 	%f97, [%rd27+8];
	fma.rn.f32 	%f98, %f96, %f97, %f95;
	ld.global.f32 	%f99, [%rd26+12];
	ld.const.f32 	%f100, [%rd27+12];
	fma.rn.f32 	%f111, %f99, %f100, %f98;
	add.s32 	%r21, %r21, 4;
$L__BB10_10:
	setp.eq.s32 	%p8, %r11, 0;
	@%p8 bra 	$L__BB10_13;
	mul.wide.u32 	%rd29, %r21, 4;
	add.s64 	%rd30, %rd20, %rd29;
	add.s64 	%rd38, %rd21, %rd30;
	add.s64 	%rd37, %rd1, %rd29;
	neg.s32 	%r23, %r11;
$L__BB10_12:
	.pragma "nounroll";
	ld.global.f32 	%f101, [%rd37];
	ld.const.f32 	%f102, [%rd38];
	fma.rn.f32 	%f111, %f101, %f102, %f111;
	add.s64 	%rd38, %rd38, 4;
	add.s64 	%rd37, %rd37, 4;
	add.s32 	%r23, %r23, 1;
	setp.ne.s32 	%p9, %r23, 0;
	@%p9 bra 	$L__BB10_12;
$L__BB10_13:
	cvta.to.global.u64 	%rd32, %rd15;
	mul.wide.u32 	%rd33, %r1, 4;
	add.s64 	%rd34, %rd32, %rd33;
	st.global.f32 	[%rd34], %f111;
	ret;

}


// ===== COMPILED SASS (sm_100) =====

	.target	sm_100

	.elftype	@"ET_EXEC"


//--------------------- .note.nv.tkinfo           --------------------------
	.section	.note.nv.tkinfo,"",@"SHT_NOTE"
	.sectionflags	@"SHF_NOTE_NV_TKINFO"
	.tkinfo
        /*0018*/ 	.word	0x00000002
        /*0030*/ 	.string	""
        /*0030*/ 	.string	"ptxas"
        /*0030*/ 	.string	"Cuda compilation tools, release 13.0, V13.0.88"
        /*0030*/ 	.string	"Build cuda_13.0.r13.0/compiler.36424714_0"
        /*0030*/ 	.string	"-arch sm_100 -m 64 "



//--------------------- .note.nv.cuinfo           --------------------------
	.section	.note.nv.cuinfo,"",@"SHT_NOTE"
	.sectionflags	@"SHF_NOTE_NV_CUINFO"
        /*0018*/ 	.short	0x0002
        /*001a*/ 	.short	0x0064
        /*001c*/ 	.short	0x0082
	.zero		2


//--------------------- .nv.info                  --------------------------
	.section	.nv.info,"",@"SHT_CUDA_INFO"
	.align	4


	//----- nvinfo : EIATTR_REGCOUNT
	.align		4
        /*0000*/ 	.byte	0x04, 0x2f
        /*0002*/ 	.short	(.L_4 - .L_3)
	.align		4
.L_3:
        /*0004*/ 	.word	index@(_Z9CV1KernelPA28_fiiPA26_A26_f)
        /*0008*/ 	.word	0x0000001e


	//----- nvinfo : EIATTR_FRAME_SIZE
	.align		4
.L_4:
        /*000c*/ 	.byte	0x04, 0x11
        /*000e*/ 	.short	(.L_6 - .L_5)
	.align		4
.L_5:
        /*0010*/ 	.word	index@(_Z9CV1KernelPA28_fiiPA26_A26_f)
        /*0014*/ 	.word	0x00000000


	//----- nvinfo : EIATTR_REGCOUNT
	.align		4
.L_6:
        /*0018*/ 	.byte	0x04, 0x2f
        /*001a*/ 	.short	(.L_8 - .L_7)
	.align		4
.L_7:
        /*001c*/ 	.word	index@(_Z10CV1Kernel2PA28_fiiPA26_A26_f)
        /*0020*/ 	.word	0x0000001e


	//----- nvinfo : EIATTR_FRAME_SIZE
	.align		4
.L_8:
        /*0024*/ 	.byte	0x04, 0x11
        /*0026*/ 	.short	(.L_10 - .L_9)
	.align		4
.L_9:
        /*0028*/ 	.word	index@(_Z10CV1Kernel2PA28_fiiPA26_A26_f)
        /*002c*/ 	.word	0x00000000


	//----- nvinfo : EIATTR_REGCOUNT
	.align		4
.L_10:
        /*0030*/ 	.byte	0x04, 0x2f
        /*0032*/ 	.short	(.L_12 - .L_11)
	.align		4
.L_11:
        /*0034*/ 	.word	index@(_Z9CV2KernelPA26_A26_fP9MatrixCV2PA24_A24_f)
        /*0038*/ 	.word	0x0000001e


	//----- nvinfo : EIATTR_FRAME_SIZE
	.align		4
.L_12:
        /*003c*/ 	.byte	0x04, 0x11
        /*003e*/ 	.short	(.L_14 - .L_13)
	.align		4
.L_13:
        /*0040*/ 	.word	index@(_Z9CV2KernelPA26_A26_fP9MatrixCV2PA24_A24_f)
        /*0044*/ 	.word	0x00000000


	//----- nvinfo : EIATTR_REGCOUNT
	.align		4
.L_14:
        /*0048*/ 	.byte	0x04, 0x2f
        /*004a*/ 	.short	(.L_16 - .L_15)
	.align		4
.L_15:
        /*004c*/ 	.word	index@(_Z15SharedFC1KernelPfS_S_ii)
        /*0050*/ 	.word	0x00000024


	//----- nvinfo : EIATTR_FRAME_SIZE
	.align		4
.L_16:
        /*0054*/ 	.byte	0x04, 0x11
        /*0056*/ 	.short	(.L_18 - .L_17)
	.align		4
.L_17:
        /*0058*/ 	.word	index@(_Z15SharedFC1KernelPfS_S_ii)
        /*005c*/ 	.word	0x00000000


	//----- nvinfo : EIATTR_REGCOUNT
	.align		4
.L_18:
        /*0060*/ 	.byte	0x04, 0x2f
        /*0062*/ 	.short	(.L_20 - .L_19)
	.align		4
.L_19:
        /*0064*/ 	.word	index@(_Z16SharedFC1Kernel2PfS_S_ii)
        /*0068*/ 	.word	0x0000001e


	//----- nvinfo : EIATTR_FRAME_SIZE
	.align		4
.L_20:
        /*006c*/ 	.byte	0x04, 0x11
        /*006e*/ 	.short	(.L_22 - .L_21)
	.align		4
.L_21:
        /*0070*/ 	.word	index@(_Z16SharedFC1Kernel2PfS_S_ii)
        /*0074*/ 	.word	0x00000000


	//----- nvinfo : EIATTR_REGCOUNT
	.align		4
.L_22:
        /*0078*/ 	.byte	0x04, 0x2f
        /*007a*/ 	.short	(.L_24 - .L_23)
	.align		4
.L_23:
        /*007c*/ 	.word	index@(_Z16SharedFC1Kernel3PfS_S_ii)
        /*0080*/ 	.word	0x00000020


	//----- nvinfo : EIATTR_FRAME_SIZE
	.align		4
.L_24:
        /*0084*/ 	.byte	0x04, 0x11
        /*0086*/ 	.short	(.L_26 - .L_25)
	.align		4
.L_25:
        /*0088*/ 	.word	index@(_Z16SharedFC1Kernel3PfS_S_ii)
        /*008c*/ 	.word	0x00000000


	//----- nvinfo : EIATTR_REGCOUNT
	.align		4
.L_26:
        /*0090*/ 	.byte	0x04, 0x2f
        /*0092*/ 	.short	(.L_28 - .L_27)
	.align		4
.L_27:
        /*0094*/ 	.word	index@(_Z16SharedFC1Kernel4PfS_S_ii)
        /*0098*/ 	.word	0x0000001e


	//----- nvinfo : EIATTR_FRAME_SIZE
	.align		4
.L_28:
        /*009c*/ 	.byte	0x04, 0x11
        /*009e*/ 	.short	(.L_30 - .L_29)
	.align		4
.L_29:
        /*00a0*/ 	.word	index@(_Z16SharedFC1Kernel4PfS_S_ii)
        /*00a4*/ 	.word	0x00000000


	//----- nvinfo : EIATTR_REGCOUNT
	.align		4
.L_30:
        /*00a8*/ 	.byte	0x04, 0x2f
        /*00aa*/ 	.short	(.L_32 - .L_31)
	.align		4
.L_31:
        /*00ac*/ 	.word	index@(_Z15SharedFC2KernelPfS_ii)
        /*00b0*/ 	.word	0x0000001c


	//----- nvinfo : EIATTR_FRAME_SIZE
	.align		4
.L_32:
        /*00b4*/ 	.byte	0x04, 0x11
        /*00b6*/ 	.short	(.L_34 - .L_33)
	.align		4
.L_33:
        /*00b8*/ 	.word	index@(_Z15SharedFC2KernelPfS_ii)
        /*00bc*/ 	.word	0x00000000


	//----- nvinfo : EIATTR_REGCOUNT
	.align		4
.L_34:
        /*00c0*/ 	.byte	0x04, 0x2f
        /*00c2*/ 	.short	(.L_36 - .L_35)
	.align		4
.L_35:
        /*00c4*/ 	.word	index@(_Z16SharedFC2Kernel2PfS_ii)
        /*00c8*/ 	.word	0x0000001e


	//----- nvinfo : EIATTR_FRAME_SIZE
	.align		4
.L_36:
        /*00cc*/ 	.byte	0x04, 0x11
        /*00ce*/ 	.short	(.L_38 - .L_37)
	.align		4
.L_37:
        /*00d0*/ 	.word	index@(_Z16SharedFC2Kernel2PfS_ii)
        /*00d4*/ 	.word	0x00000000


	//----- nvinfo : EIATTR_REGCOUNT
	.align		4
.L_38:
        /*00d8*/ 	.byte	0x04, 0x2f
        /*00da*/ 	.short	(.L_40 - .L_39)
	.align		4
.L_39:
        /*00dc*/ 	.word	index@(_Z16SharedFC2Kernel3PfS_ii)
        /*00e0*/ 	.word	0x0000001c


	//----- nvinfo : EIATTR_FRAME_SIZE
	.align		4
.L_40:
        /*00e4*/ 	.byte	0x04, 0x11
        /*00e6*/ 	.short	(.L_42 - .L_41)
	.align		4
.L_41:
        /*00e8*/ 	.word	index@(_Z16SharedFC2Kernel3PfS_ii)
        /*00ec*/ 	.word	0x00000000


	//----- nvinfo : EIATTR_REGCOUNT
	.align		4
.L_42:
        /*00f0*/ 	.byte	0x04, 0x2f
        /*00f2*/ 	.short	(.L_44 - .L_43)
	.align		4
.L_43:
        /*00f4*/ 	.word	index@(_Z16SharedFC2Kernel4PfS_ii)
        /*00f8*/ 	.word	0x0000001e


	//----- nvinfo : EIATTR_FRAME_SIZE
	.align		4
.L_44:
        /*00fc*/ 	.byte	0x04, 0x11
        /*00fe*/ 	.short	(.L_46 - .L_45)
	.align		4
.L_45:
        /*0100*/ 	.word	index@(_Z16SharedFC2Kernel4PfS_ii)
        /*0104*/ 	.word	0x00000000


	//----- nvinfo : EIATTR_MIN_STACK_SIZE
	.align		4
.L_46:
        /*0108*/ 	.byte	0x04, 0x12
        /*010a*/ 	.short	(.L_48 - .L_47)
	.align		4
.L_47:
        /*010c*/ 	.word	index@(_Z16SharedFC2Kernel4PfS_ii)
        /*0110*/ 	.word	0x00000000


	//----- nvinfo : EIATTR_MIN_STACK_SIZE
	.align		4
.L_48:
        /*0114*/ 	.byte	0x04, 0x12
        /*0116*/ 	.short	(.L_50 - .L_49)
	.align		4
.L_49:
        /*0118*/ 	.word	index@(_Z16SharedFC2Kernel3PfS_ii)
        /*011c*/ 	.word	0x00000000


	//----- nvinfo : EIATTR_MIN_STACK_SIZE
	.align		4
.L_50:
        /*0120*/ 	.byte	0x04, 0x12
        /*0122*/ 	.short	(.L_52 - .L_51)
	.align		4
.L_51:
        /*0124*/ 	.word	index@(_Z16SharedFC2Kernel2PfS_ii)
        /*0128*/ 	.word	0x00000000


	//----- nvinfo : EIATTR_MIN_STACK_SIZE
	.align		4
.L_52:
        /*012c*/ 	.byte	0x04, 0x12
        /*012e*/ 	.short	(.L_54 - .L_53)
	.align		4
.L_53:
        /*0130*/ 	.word	index@(_Z15SharedFC2KernelPfS_ii)
        /*0134*/ 	.word	0x00000000


	//----- nvinfo : EIATTR_MIN_STACK_SIZE
	.align		4
.L_54:
        /*0138*/ 	.byte	0x04, 0x12
        /*013a*/ 	.short	(.L_56 - .L_55)
	.align		4
.L_55:
        /*013c*/ 	.word	index@(_Z16SharedFC1Kernel4PfS_S_ii)
        /*0140*/ 	.word	0x00000000


	//----- nvinfo : EIATTR_MIN_STACK_SIZE
	.align		4
.L_56:
        /*0144*/ 	.byte	0x04, 0x12
        /*0146*/ 	.short	(.L_58 - .L_57)
	.align		4
.L_57:
        /*0148*/ 	.word	index@(_Z16SharedFC1Kernel3PfS_S_ii)
        /*014c*/ 	.word	0x00000000


	//----- nvinfo : EIATTR_MIN_STACK_SIZE
	.align		4
.L_58:
        /*0150*/ 	.byte	0x04, 0x12
        /*0152*/ 	.short	(.L_60 - .L_59)
	.align		4
.L_59:
        /*0154*/ 	.word	index@(_Z16SharedFC1Kernel2PfS_S_ii)
        /*0158*/ 	.word	0x00000000


	//----- nvinfo : EIATTR_MIN_STACK_SIZE
	.align		4
.L_60:
        /*015c*/ 	.byte	0x04, 0x12
        /*015e*/ 	.short	(.L_62 - .L_61)
	.align		4
.L_61:
        /*0160*/ 	.word	index@(_Z15SharedFC1KernelPfS_S_ii)
        /*0164*/ 	.word	0x00000000


	//----- nvinfo : EIATTR_MIN_STACK_SIZE
	.align		4
.L_62:
        /*0168*/ 	.byte	0x04, 0x12
        /*016a*/ 	.short	(.L_64 - .L_63)
	.align		4
.L_63:
        /*016c*/ 	.word	index@(_Z9CV2KernelPA26_A26_fP9MatrixCV2PA24_A24_f)
        /*0170*/ 	.word	0x00000000


	//----- nvinfo : EIATTR_MIN_STACK_SIZE
	.align		4
.L_64:
        /*0174*/ 	.byte	0x04, 0x12
        /*0176*/ 	.short	(.L_66 - .L_65)
	.align		4
.L_65:
        /*0178*/ 	.word	index@(_Z10CV1Kernel2PA28_fiiPA26_A26_f)
        /*017c*/ 	.word	0x00000000


	//----- nvinfo : EIATTR_MIN_STACK_SIZE
	.align		4
.L_66:
        /*0180*/ 	.byte	0x04, 0x12
        /*0182*/ 	.short	(.L_68 - .L_67)
	.align		4
.L_67:
        /*0184*/ 	.word	index@(_Z9CV1KernelPA28_fiiPA26_A26_f)
        /*0188*/ 	.word	0x00000000
.L_68:


//--------------------- .nv.compat                --------------------------
	.section	.nv.compat,"",@"SHT_CUDA_COMPAT_INFO"
	.align	4
        /*0000*/ 	.byte	0x02, 0x09, 0x00, 0x00, 0x02, 0x02, 0x01, 0x00, 0x02, 0x05, 0x05, 0x00, 0x03, 0x07, 0x01, 0x01
        /*0010*/ 	.byte	0x02, 0x03, 0x00, 0x00, 0x02, 0x06, 0x01, 0x00, 0x04, 0x0b, 0x08, 0x00, 0x09, 0x00, 0x00, 0x00
        /*0020*/ 	.byte	0x00, 0x00, 0x00, 0x00


//--------------------- .nv.info._Z16SharedFC2Kernel4PfS_ii --------------------------
	.section	.nv.info._Z16SharedFC2Kernel4PfS_ii,"",@"SHT_CUDA_INFO"
	.sectionflags	@""
	.align	4


	//----- nvinfo : EIATTR_CUDA_API_VERSION
	.align		4
        /*0000*/ 	.byte	0x04, 0x37
        /*0002*/ 	.short	(.L_70 - .L_69)
.L_69:
        /*0004*/ 	.word	0x00000082


	//----- nvinfo : EIATTR_KPARAM_INFO
	.align		4
.L_70:
        /*0008*/ 	.byte	0x04, 0x17
        /*000a*/ 	.short	(.L_72 - .L_71)
.L_71:
        /*000c*/ 	.word	0x00000000
        /*0010*/ 	.short	0x0003
        /*0012*/ 	.short	0x0014
        /*0014*/ 	.byte	0x00, 0xf0, 0x11, 0x00


	//----- nvinfo : EIATTR_KPARAM_INFO
	.align		4
.L_72:
        /*0018*/ 	.byte	0x04, 0x17
        /*001a*/ 	.short	(.L_74 - .L_73)
.L_73:
        /*001c*/ 	.word	0x00000000
        /*0020*/ 	.short	0x0002
        /*0022*/ 	.short	0x0010
        /*0024*/ 	.byte	0x00, 0xf0, 0x11, 0x00


	//----- nvinfo : EIATTR_KPARAM_INFO
	.align		4
.L_74:
        /*0028*/ 	.byte	0x04, 0x17
        /*002a*/ 	.short	(.L_76 - .L_75)
.L_75:
        /*002c*/ 	.word	0x00000000
        /*0030*/ 	.short	0x0001
        /*0032*/ 	.short	0x0008
        /*0034*/ 	.byte	0x00, 0xf5, 0x21, 0x00


	//----- nvinfo : EIATTR_KPARAM_INFO
	.align		4
.L_76:
        /*0038*/ 	.byte	0x04, 0x17
        /*003a*/ 	.short	(.L_78 - .L_77)
.L_77:
        /*003c*/ 	.word	0x00000000
        /*0040*/ 	.short	0x0000
        /*0042*/ 	.short	0x0000
        /*0044*/ 	.byte	0x00, 0xf5, 0x21, 0x00


	//----- nvinfo : EIATTR_SPARSE_MMA_MASK
	.align		4
.L_78:
        /*0048*/ 	.byte	0x03, 0x50
        /*004a*/ 	.short	0x0000


	//----- nvinfo : EIATTR_MAXREG_COUNT
	.align		4
        /*004c*/ 	.byte	0x03, 0x1b
        /*004e*/ 	.short	0x00ff


	//----- nvinfo : EIATTR_MERCURY_ISA_VERSION
	.align		4
        /*0050*/ 	.byte	0x03, 0x5f
        /*0052*/ 	.short	0x0101


	//----- nvinfo : EIATTR_VRC_CTA_INIT_COUNT
	.align		4
        /*0054*/ 	.byte	0x02, 0x4a
	.zero		1
	.zero		1


	//----- nvinfo : EIATTR_EXIT_INSTR_OFFSETS
	.align		4
        /*0058*/ 	.byte	0x04, 0x1c
        /*005a*/ 	.short	(.L_80 - .L_79)


	//   ....[0]....
.L_79:
        /*005c*/ 	.word	0x00000880


	//----- nvinfo : EIATTR_CBANK_PARAM_SIZE
	.align		4
.L_80:
        /*0060*/ 	.byte	0x03, 0x19
        /*0062*/ 	.short	0x0018


	//----- nvinfo : EIATTR_PARAM_CBANK
	.align		4
        /*0064*/ 	.byte	0x04, 0x0a
        /*0066*/ 	.short	(.L_82 - .L_81)
	.align		4
.L_81:
        /*0068*/ 	.word	index@(.nv.constant0._Z16SharedFC2Kernel4PfS_ii)
        /*006c*/ 	.short	0x0380
        /*006e*/ 	.short	0x0018


	//----- nvinfo : EIATTR_SW_WAR
	.align		4
.L_82:
        /*0070*/ 	.byte	0x04, 0x36
        /*0072*/ 	.short	(.L_84 - .L_83)
.L_83:
        /*0074*/ 	.word	0x00000008
.L_84:


//--------------------- .nv.info._Z16SharedFC2Kernel3PfS_ii --------------------------
	.section	.nv.info._Z16SharedFC2Kernel3PfS_ii,"",@"SHT_CUDA_INFO"
	.sectionflags	@""
	.align	4


	//----- nvinfo : EIATTR_CUDA_API_VERSION
	.align		4
        /*0000*/ 	.byte	0x04, 0x37
        /*0002*/ 	.short	(.L_86 - .L_85)
.L_85:
        /*0004*/ 	.word	0x00000082


	//----- nvinfo : EIATTR_KPARAM_INFO
	.align		4
.L_86:
        /*0008*/ 	.byte	0x04, 0x17
        /*000a*/ 	.short	(.L_88 - .L_87)
.L_87:
        /*000c*/ 	.word	0x00000000
        /*0010*/ 	.short	0x0003
        /*0012*/ 	.short	0x0014
        /*0014*/ 	.byte	0x00, 0xf0, 0x11, 0x00


	//----- nvinfo : EIATTR_KPARAM_INFO
	.align		4
.L_88:
        /*0018*/ 	.byte	0x04, 0x17
        /*001a*/ 	.short	(.L_90 - .L_89)
.L_89:
        /*001c*/ 	.word	0x00000000
        /*0020*/ 	.short	0x0002
        /*0022*/ 	.short	0x0010
        /*0024*/ 	.byte	0x00, 0xf0, 0x11, 0x00


	//----- nvinfo : EIATTR_KPARAM_INFO
	.align		4
.L_90:
        /*0028*/ 	.byte	0x04, 0x17
        /*002a*/ 	.short	(.L_92 - .L_91)
.L_91:
        /*002c*/ 	.word	0x00000000
        /*0030*/ 	.short	0x0001
        /*0032*/ 	.short	0x0008
        /*0034*/ 	.byte	0x00, 0xf5, 0x21, 0x00


	//----- nvinfo : EIATTR_KPARAM_INFO
	.align		4
.L_92:
        /*0038*/ 	.byte	0x04, 0x17
        /*003a*/ 	.short	(.L_94 - .L_93)
.L_93:
        /*003c*/ 	.word	0x00000000
        /*0040*/ 	.short	0x0000
        /*0042*/ 	.short	0x0000
        /*0044*/ 	.byte	0x00, 0xf5, 0x21, 0x00


	//----- nvinfo : EIATTR_SPARSE_MMA_MASK
	.align		4
.L_94:
        /*0048*/ 	.byte	0x03, 0x50
        /*004a*/ 	.short	0x0000


	//----- nvinfo : EIATTR_MAXREG_COUNT
	.align		4
        /*004c*/ 	.byte	0x03, 0x1b
        /*004e*/ 	.short	0x00ff


	//----- nvinfo : EIATTR_NUM_BARRIERS
	.align		4
        /*0050*/ 	.byte	0x02, 0x4c
        /*0052*/ 	.byte	0x01
	.zero		1


	//----- nvinfo : EIATTR_MERCURY_ISA_VERSION
	.align		4
        /*0054*/ 	.byte	0x03, 0x5f
        /*0056*/ 	.short	0x0101


	//----- nvinfo : EIATTR_VRC_CTA_INIT_COUNT
	.align		4
        /*0058*/ 	.byte	0x02, 0x4a
	.zero		1
	.zero		1


	//----- nvinfo : EIATTR_EXIT_INSTR_OFFSETS
	.align		4
        /*005c*/ 	.byte	0x04, 0x1c
        /*005e*/ 	.short	(.L_96 - .L_95)


	//   ....[0]....
.L_95:
        /*0060*/ 	.word	0x000006a0


	//----- nvinfo : EIATTR_CBANK_PARAM_SIZE
	.align		4
.L_96:
        /*0064*/ 	.byte	0x03, 0x19
        /*0066*/ 	.short	0x0018


	//----- nvinfo : EIATTR_PARAM_CBANK
	.align		4
        /*0068*/ 	.byte	0x04, 0x0a
        /*006a*/ 	.short	(.L_98 - .L_97)
	.align		4
.L_97:
        /*006c*/ 	.word	index@(.nv.constant0._Z16SharedFC2Kernel3PfS_ii)
        /*0070*/ 	.short	0x0380
        /*0072*/ 	.short	0x0018


	//----- nvinfo : EIATTR_SW_WAR
	.align		4
.L_98:
        /*0074*/ 	.byte	0x04, 0x36
        /*0076*/ 	.short	(.L_100 - .L_99)
.L_99:
        /*0078*/ 	.word	0x00000008
.L_100:


//--------------------- .nv.info._Z16SharedFC2Kernel2PfS_ii --------------------------
	.section	.nv.info._Z16SharedFC2Kernel2PfS_ii,"",@"SHT_CUDA_INFO"
	.sectionflags	@""
	.align	4


	//----- nvinfo : EIATTR_CUDA_API_VERSION
	.align		4
        /*0000*/ 	.byte	0x04, 0x37
        /*0002*/ 	.short	(.L_102 - .L_101)
.L_101:
        /*0004*/ 	.word	0x00000082


	//----- nvinfo : EIATTR_KPARAM_INFO
	.align		4
.L_102:
        /*0008*/ 	.byte	0x04, 0x17
        /*000a*/ 	.short	(.L_104 - .L_103)
.L_103:
        /*000c*/ 	.word	0x00000000
        /*0010*/ 	.short	0x0003
        /*0012*/ 	.short	0x0014
        /*0014*/ 	.byte	0x00, 0xf0, 0x11, 0x00


	//----- nvinfo : EIATTR_KPARAM_INFO
	.align		4
.L_104:
        /*0018*/ 	.byte	0x04, 0x17
        /*001a*/ 	.short	(.L_106 - .L_105)
.L_105:
        /*001c*/ 	.word	0x00000000
        /*0020*/ 	.short	0x0002
        /*0022*/ 	.short	0x0010
        /*0024*/ 	.byte	0x00, 0xf0, 0x11, 0x00


	//----- nvinfo : EIATTR_KPARAM_INFO
	.align		4
.L_106:
        /*0028*/ 	.byte	0x04, 0x17
        /*002a*/ 	.short	(.L_108 - .L_107)
.L_107:
        /*002c*/ 	.word	0x00000000
        /*0030*/ 	.short	0x0001
        /*0032*/ 	.short	0x0008
        /*0034*/ 	.byte	0x00, 0xf5, 0x21, 0x00


	//----- nvinfo : EIATTR_KPARAM_INFO
	.align		4
.L_108:
        /*0038*/ 	.byte	0x04, 0x17
        /*003a*/ 	.short	(.L_110 - .L_109)
.L_109:
        /*003c*/ 	.word	0x00000000
        /*0040*/ 	.short	0x0000
        /*0042*/ 	.short	0x0000
        /*0044*/ 	.byte	0x00, 0xf5, 0x21, 0x00


	//----- nvinfo : EIATTR_SPARSE_MMA_MASK
	.align		4
.L_110:
        /*0048*/ 	.byte	0x03, 0x50
        /*004a*/ 	.short	0x0000


	//----- nvinfo : EIATTR_MAXREG_COUNT
	.align		4
        /*004c*/ 	.byte	0x03, 0x1b
        /*004e*/ 	.short	0x00ff


	//----- nvinfo : EIATTR_MERCURY_ISA_VERSION
	.align		4
        /*0050*/ 	.byte	0x03, 0x5f
        /*0052*/ 	.short	0x0101


	//----- nvinfo : EIATTR_VRC_CTA_INIT_COUNT
	.align		4
        /*0054*/ 	.byte	0x02, 0x4a
	.zero		1
	.zero		1


	//----- nvinfo : EIATTR_EXIT_INSTR_OFFSETS
	.align		4
        /*0058*/ 	.byte	0x04, 0x1c
        /*005a*/ 	.short	(.L_112 - .L_111)


	//   ....[0]....
.L_111:
        /*005c*/ 	.word	0x00000880


	//----- nvinfo : EIATTR_CBANK_PARAM_SIZE
	.align		4
.L_112:
        /*0060*/ 	.byte	0x03, 0x19
        /*0062*/ 	.short	0x0018


	//----- nvinfo : EIATTR_PARAM_CBANK
	.align		4
        /*0064*/ 	.byte	0x04, 0x0a
        /*0066*/ 	.short	(.L_114 - .L_113)
	.align		4
.L_113:
        /*0068*/ 	.word	index@(.nv.constant0._Z16SharedFC2Kernel2PfS_ii)
        /*006c*/ 	.short	0x0380
        /*006e*/ 	.short	0x0018


	//----- nvinfo : EIATTR_SW_WAR
	.align		4
.L_114:
        /*0070*/ 	.byte	0x04, 0x36
        /*0072*/ 	.short	(.L_116 - .L_115)
.L_115:
        /*0074*/ 	.word	0x00000008
.L_116:


//--------------------- .nv.info._Z15SharedFC2KernelPfS_ii --------------------------
	.section	.nv.info._Z15SharedFC2KernelPfS_ii,"",@"SHT_CUDA_INFO"
	.sectionflags	@""
	.align	4


	//----- nvinfo : EIATTR_CUDA_API_VERSION
	.align		4
        /*0000*/ 	.byte	0x04, 0x37
        /*0002*/ 	.short	(.L_118 - .L_117)
.L_117:
        /*0004*/ 	.word	0x00000082


	//----- nvinfo : EIATTR_KPARAM_INFO
	.align		4
.L_118:
        /*0008*/ 	.byte	0x04, 0x17
        /*000a*/ 	.short	(.L_120 - .L_119)
.L_119:
        /*000c*/ 	.word	0x00000000
        /*0010*/ 	.short	0x0003
        /*0012*/ 	.short	0x0014
        /*0014*/ 	.byte	0x00, 0xf0, 0x11, 0x00


	//----- nvinfo : EIATTR_KPARAM_INFO
	.align		4
.L_120:
        /*0018*/ 	.byte	0x04, 0x17
        /*001a*/ 	.short	(.L_122 - .L_121)
.L_121:
        /*001c*/ 	.word	0x00000000
        /*0020*/ 	.short	0x0002
        /*0022*/ 	.short	0x0010
        /*0024*/ 	.byte	0x00, 0xf0, 0x11, 0x00


	//----- nvinfo : EIATTR_KPARAM_INFO
	.align		4
.L_122:
        /*0028*/ 	.byte	0x04, 0x17
        /*002a*/ 	.short	(.L_124 - .L_123)
.L_123:
        /*002c*/ 	.word	0x00000000
        /*0030*/ 	.short	0x0001
        /*0032*/ 	.short	0x0008
        /*0034*/ 	.byte	0x00, 0xf5, 0x21, 0x00


	//----- nvinfo : EIATTR_KPARAM_INFO
	.align		4
.L_124:
        /*0038*/ 	.byte	0x04, 0x17
        /*003a*/ 	.short	(.L_126 - .L_125)
.L_125:
        /*003c*/ 	.word	0x00000000
        /*0040*/ 	.short	0x0000
        /*0042*/ 	.short	0x0000
        /*0044*/ 	.byte	0x00, 0xf5, 0x21, 0x00


	//----- nvinfo : EIATTR_SPARSE_MMA_MASK
	.align		4
.L_126:
        /*0048*/ 	.byte	0x03, 0x50
        /*004a*/ 	.short	0x0000


	//----- nvinfo : EIATTR_MAXREG_COUNT
	.align		4
        /*004c*/ 	.byte	0x03, 0x1b
        /*004e*/ 	.short	0x00ff


	//----- nvinfo : EIATTR_NUM_BARRIERS
	.align		4
        /*0050*/ 	.byte	0x02, 0x4c
        /*0052*/ 	.byte	0x01
	.zero		1


	//----- nvinfo : EIATTR_MERCURY_ISA_VERSION
	.align		4
        /*0054*/ 	.byte	0x03, 0x5f
        /*0056*/ 	.short	0x0101


	//----- nvinfo : EIATTR_VRC_CTA_INIT_COUNT
	.align		4
        /*0058*/ 	.byte	0x02, 0x4a
	.zero		1
	.zero		1


	//----- nvinfo : EIATTR_EXIT_INSTR_OFFSETS
	.align		4
        /*005c*/ 	.byte	0x04, 0x1c
        /*005e*/ 	.short	(.L_128 - .L_127)


	//   ....[0]....
.L_127:
        /*0060*/ 	.word	0x000006a0


	//----- nvinfo : EIATTR_CBANK_PARAM_SIZE
	.align		4
.L_128:
        /*0064*/ 	.byte	0x03, 0x19
        /*0066*/ 	.short	0x0018


	//----- nvinfo : EIATTR_PARAM_CBANK
	.align		4
        /*0068*/ 	.byte	0x04, 0x0a
        /*006a*/ 	.short	(.L_130 - .L_129)
	.align		4
.L_129:
        /*006c*/ 	.word	index@(.nv.constant0._Z15SharedFC2KernelPfS_ii)
        /*0070*/ 	.short	0x0380
        /*0072*/ 	.short	0x0018


	//----- nvinfo : EIATTR_SW_WAR
	.align		4
.L_130:
        /*0074*/ 	.byte	0x04, 0x36
        /*0076*/ 	.short	(.L_132 - .L_131)
.L_131:
        /*0078*/ 	.word	0x00000008
.L_132:


//--------------------- .nv.info._Z16SharedFC1Kernel4PfS_S_ii --------------------------
	.section	.nv.info._Z16SharedFC1Kernel4PfS_S_ii,"",@"SHT_CUDA_INFO"
	.sectionflags	@""
	.align	4


	//----- nvinfo : EIATTR_CUDA_API_VERSION
	.align		4
        /*0000*/ 	.byte	0x04, 0x37
        /*0002*/ 	.short	(.L_134 - .L_133)
.L_133:
        /*0004*/ 	.word	0x00000082


	//----- nvinfo : EIATTR_KPARAM_INFO
	.align		4
.L_134:
        /*0008*/ 	.byte	0x04, 0x17
        /*000a*/ 	.short	(.L_136 - .L_135)
.L_135:
        /*000c*/ 	.word	0x00000000
        /*0010*/ 	.short	0x0004
        /*0012*/ 	.short	0x001c
        /*0014*/ 	.byte	0x00, 0xf0, 0x11, 0x00


	//----- nvinfo : EIATTR_KPARAM_INFO
	.align		4
.L_136:
        /*0018*/ 	.byte	0x04, 0x17
        /*001a*/ 	.short	(.L_138 - .L_137)
.L_137:
        /*001c*/ 	.word	0x00000000
        /*0020*/ 	.short	0x0003
        /*0022*/ 	.short	0x0018
        /*0024*/ 	.byte	0x00, 0xf0, 0x11, 0x00


	//----- nvinfo : EIATTR_KPARAM_INFO
	.align		4
.L_138:
        /*0028*/ 	.byte	0x04, 0x17
        /*002a*/ 	.short	(.L_140 - .L_139)
.L_139:
        /*002c*/ 	.word	0x00000000
        /*0030*/ 	.short	0x0002
        /*0032*/ 	.short	0x0010
        /*0034*/ 	.byte	0x00, 0xf5, 0x21, 0x00


	//----- nvinfo : EIATTR_KPARAM_INFO
	.align		4
.L_140:
        /*0038*/ 	.byte	0x04, 0x17
        /*003a*/ 	.short	(.L_142 - .L_141)
.L_141:
        /*003c*/ 	.word	0x00000000
        /*0040*/ 	.short	0x0001
        /*0042*/ 	.short	0x0008
        /*0044*/ 	.byte	0x00, 0xf5, 0x21, 0x00


	//----- nvinfo : EIATTR_KPARAM_INFO
	.align		4
.L_142:
        /*0048*/ 	.byte	0x04, 0x17
        /*004a*/ 	.short	(.L_144 - .L_143)
.L_143:
        /*004c*/ 	.word	0x00000000
        /*0050*/ 	.short	0x0000
        /*0052*/ 	.short	0x0000
        /*0054*/ 	.byte	0x00, 0xf5, 0x21, 0x00


	//----- nvinfo : EIATTR_SPARSE_MMA_MASK
	.align		4
.L_144:
        /*0058*/ 	.byte	0x03, 0x50
        /*005a*/ 	.short	0x0000


	//----- nvinfo : EIATTR_MAXREG_COUNT
	.align		4
        /*005c*/ 	.byte	0x03, 0x1b
        /*005e*/ 	.short	0x00ff


	//----- nvinfo : EIATTR_MERCURY_ISA_VERSION
	.align		4
        /*0060*/ 	.byte	0x03, 0x5f
        /*0062*/ 	.short	0x0101


	//----- nvinfo : EIATTR_VRC_CTA_INIT_COUNT
	.align		4
        /*0064*/ 	.byte	0x02, 0x4a
	.zero		1
	.zero		1


	//----- nvinfo : EIATTR_EXIT_INSTR_OFFSETS
	.align		4
        /*0068*/ 	.byte	0x04, 0x1c
        /*006a*/ 	.short	(.L_146 - .L_145)


	//   ....[0]....
.L_145:
        /*006c*/ 	.word	0x00000b10


	//----- nvinfo : EIATTR_CBANK_PARAM_SIZE
	.align		4
.L_146:
        /*0070*/ 	.byte	0x03, 0x19
        /*0072*/ 	.short	0x0020


	//----- nvinfo : EIATTR_PARAM_CBANK
	.align		4
        /*0074*/ 	.byte	0x04, 0x0a
        /*0076*/ 	.short	(.L_148 - .L_147)
	.align		4
.L_147:
        /*0078*/ 	.word	index@(.nv.constant0._Z16SharedFC1Kernel4PfS_S_ii)
        /*007c*/ 	.short	0x0380
        /*007e*/ 	.short	0x0020


	//----- nvinfo : EIATTR_SW_WAR
	.align		4
.L_148:
        /*0080*/ 	.byte	0x04, 0x36
        /*0082*/ 	.short	(.L_150 - .L_149)
.L_149:
        /*0084*/ 	.word	0x00000008
.L_150:


//--------------------- .nv.info._Z16SharedFC1Kernel3PfS_S_ii --------------------------
	.section	.nv.info._Z16SharedFC1Kernel3PfS_S_ii,"",@"SHT_CUDA_INFO"
	.sectionflags	@""
	.align	4


	//----- nvinfo : EIATTR_CUDA_API_VERSION
	.align		4
        /*0000*/ 	.byte	0x04, 0x37
        /*0002*/ 	.short	(.L_152 - .L_151)
.L_151:
        /*0004*/ 	.word	0x00000082


	//----- nvinfo : EIATTR_KPARAM_INFO
	.align		4
.L_152:
        /*0008*/ 	.byte	0x04, 0x17
        /*000a*/ 	.short	(.L_154 - .L_153)
.L_153:
        /*000c*/ 	.word	0x00000000
        /*0010*/ 	.short	0x0004
        /*0012*/ 	.short	0x001c
        /*0014*/ 	.byte	0x00, 0xf0, 0x11, 0x00


	//----- nvinfo : EIATTR_KPARAM_INFO
	.align		4
.L_154:
        /*0018*/ 	.byte	0x04, 0x17
        /*001a*/ 	.short	(.L_156 - .L_155)
.L_155:
        /*001c*/ 	.word	0x00000000
        /*0020*/ 	.short	0x0003
        /*0022*/ 	.short	0x0018
        /*0024*/ 	.byte	0x00, 0xf0, 0x11, 0x00


	//----- nvinfo : EIATTR_KPARAM_INFO
	.align		4
.L_156:
        /*0028*/ 	.byte	0x04, 0x17
        /*002a*/ 	.short	(.L_158 - .L_157)
.L_157:
        /*002c*/ 	.word	0x00000000
        /*0030*/ 	.short	0x0002
        /*0032*/ 	.short	0x0010
        /*0034*/ 	.byte	0x00, 0xf5, 0x21, 0x00


	//----- nvinfo : EIATTR_KPARAM_INFO
	.align		4
.L_158:
        /*0038*/ 	.byte	0x04, 0x17
        /*003a*/ 	.short	(.L_160 - .L_159)
.L_159:
        /*003c*/ 	.word	0x00000000
        /*0040*/ 	.short	0x0001
        /*0042*/ 	.short	0x0008
        /*0044*/ 	.byte	0x00, 0xf5, 0x21, 0x00


	//----- nvinfo : EIATTR_KPARAM_INFO
	.align		4
.L_160:
        /*0048*/ 	.byte	0x04, 0x17
        /*004a*/ 	.short	(.L_162 - .L_161)
.L_161:
        /*004c*/ 	.word	0x00000000
        /*0050*/ 	.short	0x0000
        /*0052*/ 	.short	0x0000
        /*0054*/ 	.byte	0x00, 0xf5, 0x21, 0x00


	//----- nvinfo : EIATTR_SPARSE_MMA_MASK
	.align		4
.L_162:
        /*0058*/ 	.byte	0x03, 0x50
        /*005a*/ 	.short	0x0000


	//----- nvinfo : EIATTR_MAXREG_COUNT
	.align		4
        /*005c*/ 	.byte	0x03, 0x1b
        /*005e*/ 	.short	0x00ff


	//----- nvinfo : EIATTR_NUM_BARRIERS
	.align		4
        /*0060*/ 	.byte	0x02, 0x4c
        /*0062*/ 	.byte	0x01
	.zero		1


	//----- nvinfo : EIATTR_MERCURY_ISA_VERSION
	.align		4
        /*0064*/ 	.byte	0x03, 0x5f
        /*0066*/ 	.short	0x0101


	//----- nvinfo : EIATTR_VRC_CTA_INIT_COUNT
	.align		4
        /*0068*/ 	.byte	0x02, 0x4a
	.zero		1
	.zero		1


	//----- nvinfo : EIATTR_EXIT_INSTR_OFFSETS
	.align		4
        /*006c*/ 	.byte	0x04, 0x1c
        /*006e*/ 	.short	(.L_164 - .L_163)


	//   ....[0]....
.L_163:
        /*0070*/ 	.word	0x00000470


	//----- nvinfo : EIATTR_CBANK_PARAM_SIZE
	.align		4
.L_164:
        /*0074*/ 	.byte	0x03, 0x19
        /*0076*/ 	.short	0x0020


	//----- nvinfo : EIATTR_PARAM_CBANK
	.align		4
        /*0078*/ 	.byte	0x04, 0x0a
        /*007a*/ 	.short	(.L_166 - .L_165)
	.align		4
.L_165:
        /*007c*/ 	.word	index@(.nv.constant0._Z16SharedFC1Kernel3PfS_S_ii)
        /*0080*/ 	.short	0x0380
        /*0082*/ 	.short	0x0020


	//----- nvinfo : EIATTR_SW_WAR
	.align		4
.L_166:
        /*0084*/ 	.byte	0x04, 0x36
        /*0086*/ 	.short	(.L_168 - .L_167)
.L_167:
        /*0088*/ 	.word	0x00000008
.L_168:


//--------------------- .nv.info._Z16SharedFC1Kernel2PfS_S_ii --------------------------
	.section	.nv.info._Z16SharedFC1Kernel2PfS_S_ii,"",@"SHT_CUDA_INFO"
	.sectionflags	@""
	.align	4


	//----- nvinfo : EIATTR_CUDA_API_VERSION
	.align		4
        /*0000*/ 	.byte	0x04, 0x37
        /*0002*/ 	.short	(.L_170 - .L_169)
.L_169:
        /*0004*/ 	.word	0x00000082


	//----- nvinfo : EIATTR_KPARAM_INFO
	.align		4
.L_170:
        /*0008*/ 	.byte	0x04, 0x17
        /*000a*/ 	.short	(.L_172 - .L_171)
.L_171:
        /*000c*/ 	.word	0x00000000
        /*0010*/ 	.short	0x0004
        /*0012*/ 	.short	0x001c
        /*0014*/ 	.byte	0x00, 0xf0, 0x11, 0x00


	//----- nvinfo : EIATTR_KPARAM_INFO
	.align		4
.L_172:
        /*0018*/ 	.byte	0x04, 0x17
        /*001a*/ 	.short	(.L_174 - .L_173)
.L_173:
        /*001c*/ 	.word	0x00000000
        /*0020*/ 	.short	0x0003
        /*0022*/ 	.short	0x0018
        /*0024*/ 	.byte	0x00, 0xf0, 0x11, 0x00


	//----- nvinfo : EIATTR_KPARAM_INFO
	.align		4
.L_174:
        /*0028*/ 	.byte	0x04, 0x17
        /*002a*/ 	.short	(.L_176 - .L_175)
.L_175:
        /*002c*/ 	.word	0x00000000
        /*0030*/ 	.short	0x0002
        /*0032*/ 	.short	0x0010
        /*0034*/ 	.byte	0x00, 0xf5, 0x21, 0x00


	//----- nvinfo : EIATTR_KPARAM_INFO
	.align		4
.L_176:
        /*0038*/ 	.byte	0x04, 0x17
        /*003a*/ 	.short	(.L_178 - .L_177)
.L_177:
        /*003c*/ 	.word	0x00000000
        /*0040*/ 	.short	0x0001
        /*0042*/ 	.short	0x0008
        /*0044*/ 	.byte	0x00, 0xf5, 0x21, 0x00


	//----- nvinfo : EIATTR_KPARAM_INFO
	.align		4
.L_178:
        /*0048*/ 	.byte	0x04, 0x17
        /*004a*/ 	.short	(.L_180 - .L_179)
.L_179:
        /*004c*/ 	.word	0x00000000
        /*0050*/ 	.short	0x0000
        /*0052*/ 	.short	0x0000
        /*0054*/ 	.byte	0x00, 0xf5, 0x21, 0x00


	//----- nvinfo : EIATTR_SPARSE_MMA_MASK
	.align		4
.L_180:
        /*0058*/ 	.byte	0x03, 0x50
        /*005a*/ 	.short	0x0000


	//----- nvinfo : EIATTR_MAXREG_COUNT
	.align		4
        /*005c*/ 	.byte	0x03, 0x1b
        /*005e*/ 	.short	0x00ff


	//----- nvinfo : EIATTR_MERCURY_ISA_VERSION
	.align		4
        /*0060*/ 	.byte	0x03, 0x5f
        /*0062*/ 	.short	0x0101


	//----- nvinfo : EIATTR_VRC_CTA_INIT_COUNT
	.align		4
        /*0064*/ 	.byte	0x02, 0x4a
	.zero		1
	.zero		1


	//----- nvinfo : EIATTR_EXIT_INSTR_OFFSETS
	.align		4
        /*0068*/ 	.byte	0x04, 0x1c
        /*006a*/ 	.short	(.L_182 - .L_181)


	//   ....[0]....
.L_181:
        /*006c*/ 	.word	0x00000b10


	//----- nvinfo : EIATTR_CBANK_PARAM_SIZE
	.align		4
.L_182:
        /*0070*/ 	.byte	0x03, 0x19
        /*0072*/ 	.short	0x0020


	//----- nvinfo : EIATTR_PARAM_CBANK
	.align		4
        /*0074*/ 	.byte	0x04, 0x0a
        /*0076*/ 	.short	(.L_184 - .L_183)
	.align		4
.L_183:
        /*0078*/ 	.word	index@(.nv.constant0._Z16SharedFC1Kernel2PfS_S_ii)
        /*007c*/ 	.short	0x0380
        /*007e*/ 	.short	0x0020


	//----- nvinfo : EIATTR_SW_WAR
	.align		4
.L_184:
        /*0080*/ 	.byte	0x04, 0x36
        /*0082*/ 	.short	(.L_186 - .L_185)
.L_185:
        /*0084*/ 	.word	0x00000008
.L_186:


//--------------------- .nv.info._Z15SharedFC1KernelPfS_S_ii --------------------------
	.section	.nv.info._Z15SharedFC1KernelPfS_S_ii,"",@"SHT_CUDA_INFO"
	.sectionflags	@""
	.align	4


	//----- nvinfo : EIATTR_CUDA_API_VERSION
	.align		4
        /*0000*/ 	.byte	0x04, 0x37
        /*0002*/ 	.short	(.L_188 - .L_187)
.L_187:
        /*0004*/ 	.word	0x00000082


	//----- nvinfo : EIATTR_KPARAM_INFO
	.align		4
.L_188:
        /*0008*/ 	.byte	0x04, 0x17
        /*000a*/ 	.short	(.L_190 - .L_189)
.L_189:
        /*000c*/ 	.word	0x00000000
        /*0010*/ 	.short	0x0004
        /*0012*/ 	.short	0x001c
        /*0014*/ 	.byte	0x00, 0xf0, 0x11, 0x00


	//----- nvinfo : EIATTR_KPARAM_INFO
	.align		4
.L_190:
        /*0018*/ 	.byte	0x04, 0x17
        /*001a*/ 	.short	(.L_192 - .L_191)
.L_191:
        /*001c*/ 	.word	0x00000000
        /*0020*/ 	.short	0x0003
        /*0022*/ 	.short	0x0018
        /*0024*/ 	.byte	0x00, 0xf0, 0x11, 0x00


	//----- nvinfo : EIATTR_KPARAM_INFO
	.align		4
.L_192:
        /*0028*/ 	.byte	0x04, 0x17
        /*002a*/ 	.short	(.L_194 - .L_193)
.L_193:
        /*002c*/ 	.word	0x00000000
        /*0030*/ 	.short	0x0002
        /*0032*/ 	.short	0x0010
        /*0034*/ 	.byte	0x00, 0xf5, 0x21, 0x00


	//----- nvinfo : EIATTR_KPARAM_INFO
	.align		4
.L_194:
        /*0038*/ 	.byte	0x04, 0x17
        /*003a*/ 	.short	(.L_196 - .L_195)
.L_195:
        /*003c*/ 	.word	0x00000000
        /*0040*/ 	.short	0x0001
        /*0042*/ 	.short	0x0008
        /*0044*/ 	.byte	0x00, 0xf5, 0x21, 0x00


	//----- nvinfo : EIATTR_KPARAM_INFO
	.align		4
.L_196:
        /*0048*/ 	.byte	0x04, 0x17
        /*004a*/ 	.short	(.L_198 - .L_197)
.L_197:
        /*004c*/ 	.word	0x00000000
        /*0050*/ 	.short	0x0000
        /*0052*/ 	.short	0x0000
        /*0054*/ 	.byte	0x00, 0xf5, 0x21, 0x00


	//----- nvinfo : EIATTR_SPARSE_MMA_MASK
	.align		4
.L_198:
        /*0058*/ 	.byte	0x03, 0x50
        /*005a*/ 	.short	0x0000


	//----- nvinfo : EIATTR_MAXREG_COUNT
	.align		4
        /*005c*/ 	.byte	0x03, 0x1b
        /*005e*/ 	.short	0x00ff


	//----- nvinfo : EIATTR_NUM_BARRIERS
	.align		4
        /*0060*/ 	.byte	0x02, 0x4c
        /*0062*/ 	.byte	0x01
	.zero		1


	//----- nvinfo : EIATTR_MERCURY_ISA_VERSION
	.align		4
        /*0064*/ 	.byte	0x03, 0x5f
        /*0066*/ 	.short	0x0101


	//----- nvinfo : EIATTR_VRC_CTA_INIT_COUNT
	.align		4
        /*0068*/ 	.byte	0x02, 0x4a
	.zero		1
	.zero		1


	//----- nvinfo : EIATTR_EXIT_INSTR_OFFSETS
	.align		4
        /*006c*/ 	.byte	0x04, 0x1c
        /*006e*/ 	.short	(.L_200 - .L_199)


	//   ....[0]....
.L_199:
        /*0070*/ 	.word	0x00000670


	//----- nvinfo : EIATTR_CBANK_PARAM_SIZE
	.align		4
.L_200:
        /*0074*/ 	.byte	0x03, 0x19
        /*0076*/ 	.short	0x0020


	//----- nvinfo : EIATTR_PARAM_CBANK
	.align		4
        /*0078*/ 	.byte	0x04, 0x0a
        /*007a*/ 	.short	(.L_202 - .L_201)
	.align		4
.L_201:
        /*007c*/ 	.word	index@(.nv.constant0._Z15SharedFC1KernelPfS_S_ii)
        /*0080*/ 	.short	0x0380
        /*0082*/ 	.short	0x0020


	//----- nvinfo : EIATTR_SW_WAR
	.align		4
.L_202:
        /*0084*/ 	.byte	0x04, 0x36
        /*0086*/ 	.short	(.L_204 - .L_203)
.L_203:
        /*0088*/ 	.word	0x00000008
.L_204:


//--------------------- .nv.info._Z9CV2KernelPA26_A26_fP9MatrixCV2PA24_A24_f --------------------------
	.section	.nv.info._Z9CV2KernelPA26_A26_fP9MatrixCV2PA24_A24_f,"",@"SHT_CUDA_INFO"
	.sectionflags	@""
	.align	4


	//----- nvinfo : EIATTR_CUDA_API_VERSION
	.align		4
        /*0000*/ 	.byte	0x04, 0x37
        /*0002*/ 	.short	(.L_206 - .L_205)
.L_205:
        /*0004*/ 	.word	0x00000082


	//----- nvinfo : EIATTR_KPARAM_INFO
	.align		4
.L_206:
        /*0008*/ 	.byte	0x04, 0x17
        /*000a*/ 	.short	(.L_208 - .L_207)
.L_207:
        /*000c*/ 	.word	0x00000000
        /*0010*/ 	.short	0x0002
        /*0012*/ 	.short	0x0010
        /*0014*/ 	.byte	0x00, 0xf5, 0x21, 0x00


	//----- nvinfo : EIATTR_KPARAM_INFO
	.align		4
.L_208:
        /*0018*/ 	.byte	0x04, 0x17
        /*001a*/ 	.short	(.L_210 - .L_209)
.L_209:
        /*001c*/ 	.word	0x00000000
        /*0020*/ 	.short	0x0001
        /*0022*/ 	.short	0x0008
        /*0024*/ 	.byte	0x00, 0xf5, 0x21, 0x00


	//----- nvinfo : EIATTR_KPARAM_INFO
	.align		4
.L_210:
        /*0028*/ 	.byte	0x04, 0x17
        /*002a*/ 	.short	(.L_212 - .L_211)
.L_211:
        /*002c*/ 	.word	0x00000000
        /*0030*/ 	.short	0x0000
        /*0032*/ 	.short	0x0000
        /*0034*/ 	.byte	0x00, 0xf5, 0x21, 0x00


	//----- nvinfo : EIATTR_SPARSE_MMA_MASK
	.align		4
.L_212:
        /*0038*/ 	.byte	0x03, 0x50
        /*003a*/ 	.short	0x0000


	//----- nvinfo : EIATTR_MAXREG_COUNT
	.align		4
        /*003c*/ 	.byte	0x03, 0x1b
        /*003e*/ 	.short	0x00ff


	//----- nvinfo : EIATTR_MERCURY_ISA_VERSION
	.align		4
        /*0040*/ 	.byte	0x03, 0x5f
        /*0042*/ 	.short	0x0101


	//----- nvinfo : EIATTR_VRC_CTA_INIT_COUNT
	.align		4
        /*0044*/ 	.byte	0x02, 0x4a
	.zero		1
	.zero		1


	//----- nvinfo : EIATTR_EXIT_INSTR_OFFSETS
	.align		4
        /*0048*/ 	.byte	0x04, 0x1c
        /*004a*/ 	.short	(.L_214 - .L_213)


	//   ....[0]....
.L_213:
        /*004c*/ 	.word	0x00000540


	//----- nvinfo : EIATTR_CBANK_PARAM_SIZE
	.align		4
.L_214:
        /*0050*/ 	.byte	0x03, 0x19
        /*0052*/ 	.short	0x0018


	//----- nvinfo : EIATTR_PARAM_CBANK
	.align		4
        /*0054*/ 	.byte	0x04, 0x0a
        /*0056*/ 	.short	(.L_216 - .L_215)
	.align		4
.L_215:
        /*0058*/ 	.word	index@(.nv.constant0._Z9CV2KernelPA26_A26_fP9MatrixCV2PA24_A24_f)
        /*005c*/ 	.short	0x0380
        /*005e*/ 	.short	0x0018


	//----- nvinfo : EIATTR_SW_WAR
	.align		4
.L_216:
        /*0060*/ 	.byte	0x04, 0x36
        /*0062*/ 	.short	(.L_218 - .L_217)
.L_217:
        /*0064*/ 	.word	0x00000008
.L_218:


//--------------------- .nv.info._Z10CV1Kernel2PA28_fiiPA26_A26_f --------------------------
	.section	.nv.info._Z10CV1Kernel2PA28_fiiPA26_A26_f,"",@"SHT_CUDA_INFO"
	.sectionflags	@""
	.align	4


	//----- nvinfo : EIATTR_CUDA_API_VERSION
	.align		4
        /*0000*/ 	.byte	0x04, 0x37
        /*0002*/ 	.short	(.L_220 - .L_219)
.L_219:
        /*0004*/ 	.word	0x00000082


	//----- nvinfo : EIATTR_KPARAM_INFO
	.align		4
.L_220:
        /*0008*/ 	.byte	0x04, 0x17
        /*000a*/ 	.short	(.L_222 - .L_221)
.L_221:
        /*000c*/ 	.word	0x00000000
        /*0010*/ 	.short	0x0003
        /*0012*/ 	.short	0x0010
        /*0014*/ 	.byte	0x00, 0xf5, 0x21, 0x00


	//----- nvinfo : EIATTR_KPARAM_INFO
	.align		4
.L_222:
        /*0018*/ 	.byte	0x04, 0x17
        /*001a*/ 	.short	(.L_224 - .L_223)
.L_223:
        /*001c*/ 	.word	0x00000000
        /*0020*/ 	.short	0x0002
        /*0022*/ 	.short	0x000c
        /*0024*/ 	.byte	0x00, 0xf0, 0x11, 0x00


	//----- nvinfo : EIATTR_KPARAM_INFO
	.align		4
.L_224:
        /*0028*/ 	.byte	0x04, 0x17
        /*002a*/ 	.short	(.L_226 - .L_225)
.L_225:
        /*002c*/ 	.word	0x00000000
        /*0030*/ 	.short	0x0001
        /*0032*/ 	.short	0x0008
        /*0034*/ 	.byte	0x00, 0xf0, 0x11, 0x00


	//----- nvinfo : EIATTR_KPARAM_INFO
	.align		4
.L_226:
        /*0038*/ 	.byte	0x04, 0x17
        /*003a*/ 	.short	(.L_228 - .L_227)
.L_227:
        /*003c*/ 	.word	0x00000000
        /*0040*/ 	.short	0x0000
        /*0042*/ 	.short	0x0000
        /*0044*/ 	.byte	0x00, 0xf5, 0x21, 0x00


	//----- nvinfo : EIATTR_SPARSE_MMA_MASK
	.align		4
.L_228:
        /*0048*/ 	.byte	0x03, 0x50
        /*004a*/ 	.short	0x0000


	//----- nvinfo : EIATTR_MAXREG_COUNT
	.align		4
        /*004c*/ 	.byte	0x03, 0x1b
        /*004e*/ 	.short	0x00ff


	//----- nvinfo : EIATTR_NUM_BARRIERS
	.align		4
        /*0050*/ 	.byte	0x02, 0x4c
        /*0052*/ 	.byte	0x01
	.zero		1


	//----- nvinfo : EIATTR_MERCURY_ISA_VERSION
	.align		4
        /*0054*/ 	.byte	0x03, 0x5f
        /*0056*/ 	.short	0x0101


	//----- nvinfo : EIATTR_VRC_CTA_INIT_COUNT
	.align		4
        /*0058*/ 	.byte	0x02, 0x4a
	.zero		1
	.zero		1


	//----- nvinfo : EIATTR_EXIT_INSTR_OFFSETS
	.align		4
        /*005c*/ 	.byte	0x04, 0x1c
        /*005e*/ 	.short	(.L_230 - .L_229)


	//   ....[0]....
.L_229:
        /*0060*/ 	.word	0x00000120


	//   ....[1]....
        /*0064*/ 	.word	0x000007c0


	//----- nvinfo : EIATTR_CBANK_PARAM_SIZE
	.align		4
.L_230:
        /*0068*/ 	.byte	0x03, 0x19
        /*006a*/ 	.short	0x0018


	//----- nvinfo : EIATTR_PARAM_CBANK
	.align		4
        /*006c*/ 	.byte	0x04, 0x0a
        /*006e*/ 	.short	(.L_232 - .L_231)
	.align		4
.L_231:
        /*0070*/ 	.word	index@(.nv.constant0._Z10CV1Kernel2PA28_fiiPA26_A26_f)
        /*0074*/ 	.short	0x0380
        /*0076*/ 	.short	0x0018


	//----- nvinfo : EIATTR_SW_WAR
	.align		4
.L_232:
        /*0078*/ 	.byte	0x04, 0x36
        /*007a*/ 	.short	(.L_234 - .L_233)
.L_233:
        /*007c*/ 	.word	0x00000008
.L_234:


//--------------------- .nv.info._Z9CV1KernelPA28_fiiPA26_A26_f --------------------------
	.section	.nv.info._Z9CV1KernelPA28_fiiPA26_A26_f,"",@"SHT_CUDA_INFO"
	.sectionflags	@""
	.align	4


	//----- nvinfo : EIATTR_CUDA_API_VERSION
	.align		4
        /*0000*/ 	.byte	0x04, 0x37
        /*0002*/ 	.short	(.L_236 - .L_235)
.L_235:
        /*0004*/ 	.word	0x00000082


	//----- nvinfo : EIATTR_KPARAM_INFO
	.align		4
.L_236:
        /*0008*/ 	.byte	0x04, 0x17
        /*000a*/ 	.short	(.L_238 - .L_237)
.L_237:
        /*000c*/ 	.word	0x00000000
        /*0010*/ 	.short	0x0003
        /*0012*/ 	.short	0x0010
        /*0014*/ 	.byte	0x00, 0xf5, 0x21, 0x00


	//----- nvinfo : EIATTR_KPARAM_INFO
	.align		4
.L_238:
        /*0018*/ 	.byte	0x04, 0x17
        /*001a*/ 	.short	(.L_240 - .L_239)
.L_239:
        /*001c*/ 	.word	0x00000000
        /*0020*/ 	.short	0x0002
        /*0022*/ 	.short	0x000c
        /*0024*/ 	.byte	0x00, 0xf0, 0x11, 0x00


	//----- nvinfo : EIATTR_KPARAM_INFO
	.align		4
.L_240:
        /*0028*/ 	.byte	0x04, 0x17
        /*002a*/ 	.short	(.L_242 - .L_241)
.L_241:
        /*002c*/ 	.word	0x00000000
        /*0030*/ 	.short	0x0001
        /*0032*/ 	.short	0x0008
        /*0034*/ 	.byte	0x00, 0xf0, 0x11, 0x00


	//----- nvinfo : EIATTR_KPARAM_INFO
	.align		4
.L_242:
        /*0038*/ 	.byte	0x04, 0x17
        /*003a*/ 	.short	(.L_244 - .L_243)
.L_243:
        /*003c*/ 	.word	0x00000000
        /*0040*/ 	.short	0x0000
        /*0042*/ 	.short	0x0000
        /*0044*/ 	.byte	0x00, 0xf5, 0x21, 0x00


	//----- nvinfo : EIATTR_SPARSE_MMA_MASK
	.align		4
.L_244:
        /*0048*/ 	.byte	0x03, 0x50
        /*004a*/ 	.short	0x0000


	//----- nvinfo : EIATTR_MAXREG_COUNT
	.align		4
        /*004c*/ 	.byte	0x03, 0x1b
        /*004e*/ 	.short	0x00ff


	//----- nvinfo : EIATTR_NUM_BARRIERS
	.align		4
        /*0050*/ 	.byte	0x02, 0x4c
        /*0052*/ 	.byte	0x01
	.zero		1


	//----- nvinfo : EIATTR_MERCURY_ISA_VERSION
	.align		4
        /*0054*/ 	.byte	0x03, 0x5f
        /*0056*/ 	.short	0x0101


	//----- nvinfo : EIATTR_VRC_CTA_INIT_COUNT
	.align		4
        /*0058*/ 	.byte	0x02, 0x4a
	.zero		1
	.zero		1


	//----- nvinfo : EIATTR_EXIT_INSTR_OFFSETS
	.align		4
        /*005c*/ 	.byte	0x04, 0x1c
        /*005e*/ 	.short	(.L_246 - .L_245)


	//   ....[0]....
.L_245:
        /*0060*/ 	.word	0x00000120


	//   ....[1]....
        /*0064*/ 	.word	0x000007c0


	//----- nvinfo : EIATTR_CBANK_PARAM_SIZE
	.align		4
.L_246:
        /*0068*/ 	.byte	0x03, 0x19
        /*006a*/ 	.short	0x0018


	//----- nvinfo : EIATTR_PARAM_CBANK
	.align		4
        /*006c*/ 	.byte	0x04, 0x0a
        /*006e*/ 	.short	(.L_248 - .L_247)
	.align		4
.L_247:
        /*0070*/ 	.word	index@(.nv.constant0._Z9CV1KernelPA28_fiiPA26_A26_f)
        /*0074*/ 	.short	0x0380
        /*0076*/ 	.short	0x0018


	//----- nvinfo : EIATTR_SW_WAR
	.align		4
.L_248:
        /*0078*/ 	.byte	0x04, 0x36
        /*007a*/ 	.short	(.L_250 - .L_249)
.L_249:
        /*007c*/ 	.word	0x00000008
.L_250:


//--------------------- .nv.callgraph             --------------------------
	.section	.nv.callgraph,"",@"SHT_CUDA_CALLGRAPH"
	.align	4
	.sectionentsize	8
	.align		4
        /*0000*/ 	.word	0x00000000
	.align		4
        /*0004*/ 	.word	0xffffffff
	.align		4
        /*0008*/ 	.word	0x00000000
	.align		4
        /*000c*/ 	.word	0xfffffffe
	.align		4
        /*0010*/ 	.word	0x00000000
	.align		4
        /*0014*/ 	.word	0xfffffffd
	.align		4
        /*0018*/ 	.word	0x00000000
	.align		4
        /*001c*/ 	.word	0xfffffffc


//--------------------- .nv.constant3             --------------------------
	.section	.nv.constant3,"a",@progbits
	.align	4
.nv.constant3:
	.type		d_ArrWeightsFC2,@object
	.size		d_ArrWeightsFC2,(d_FiltersCV1 - d_ArrWeightsFC2)
d_ArrWeightsFC2:
	.zero		20480
	.type		d_FiltersCV1,@object
	.size		d_FiltersCV1,(lenLayer12 - d_FiltersCV1)
d_FiltersCV1:
	.zero		576
	.type		lenLayer12,@object
	.size		lenLayer12,(.L_2 - lenLayer12)
lenLayer12:
	.zero		4
.L_2:


//--------------------- .text._Z16SharedFC2Kernel4PfS_ii --------------------------
	.section	.text._Z16SharedFC2Kernel4PfS_ii,"ax",@progbits
	.align	128
        .global         _Z16SharedFC2Kernel4PfS_ii
        .type           _Z16SharedFC2Kernel4PfS_ii,@function
        .size           _Z16SharedFC2Kernel4PfS_ii,(.L_x_65 - _Z16SharedFC2Kernel4PfS_ii)
        .other          _Z16SharedFC2Kernel4PfS_ii,@"STO_CUDA_ENTRY STV_DEFAULT"
_Z16SharedFC2Kernel4PfS_ii:
.text._Z16SharedFC2Kernel4PfS_ii:
[----:B------:R-:W-:Y:S01]  /*0000*/  LDC R1, c[0x0][0x37c] ;  /* 0x0000df00ff017b82 */ /* 0x000fe20000000800 */
[----:B------:R-:W0:Y:S01]  /*0010*/  LDCU UR6, c[0x0][0x390] ;  /* 0x00007200ff0677ac */ /* 0x000e220008000800 */
[----:B------:R-:W1:Y:S01]  /*0020*/  S2R R0, SR_TID.X ;  /* 0x0000000000007919 */ /* 0x000e620000002100 */
[----:B------:R-:W-:Y:S01]  /*0030*/  HFMA2 R3, -RZ, RZ, 0, 0 ;  /* 0x00000000ff037431 */ /* 0x000fe200000001ff */
[----:B------:R-:W2:Y:S01]  /*0040*/  LDCU.64 UR10, c[0x0][0x358] ;  /* 0x00006b00ff0a77ac */ /* 0x000ea20008000a00 */
[----:B0-----:R-:W-:-:S09]  /*0050*/  UISETP.GE.AND UP0, UPT, UR6, 0x1, UPT ;  /* 0x000000010600788c */ /* 0x001fd2000bf06270 */
[----:B--2---:R-:W-:Y:S05]  /*0060*/  BRA.U !UP0, `(.L_x_0) ;  /* 0x0000000508f87547 */ /* 0x004fea000b800000 */
[----:B------:R-:W-:Y:S01]  /*0070*/  UISETP.GE.U32.AND UP1, UPT, UR6, 0x10, UPT ;  /* 0x000000100600788c */ /* 0x000fe2000bf26070 */
[----:B------:R-:W-:Y:S01]  /*0080*/  MOV R3, RZ ;  /* 0x000000ff00037202 */ /* 0x000fe20000000f00 */
[----:B------:R-:W-:Y:S01]  /*0090*/  ULOP3.LUT UR7, UR6, 0xf, URZ, 0xc0, !UPT ;  /* 0x0000000f06077892 */ /* 0x000fe2000f8ec0ff */
[----:B------:R-:W-:-:S03]  /*00a0*/  MOV R13, RZ ;  /* 0x000000ff000d7202 */ /* 0x000fc60000000f00 */
[----:B------:R-:W-:-:S03]  /*00b0*/  UISETP.NE.AND UP0, UPT, UR7, URZ, UPT ;  /* 0x000000ff0700728c */ /* 0x000fc6000bf05270 */
[----:B------:R-:W-:Y:S08]  /*00c0*/  BRA.U !UP1, `(.L_x_1) ;  /* 0x0000000109e47547 */ /* 0x000ff0000b800000 */
[----:B------:R-:W0:Y:S01]  /*00d0*/  LDCU.64 UR4, c[0x0][0x380] ;  /* 0x00007000ff0477ac */ /* 0x000e220008000a00 */
[----:B------:R-:W-:Y:S01]  /*00e0*/  MOV R5, 0x20 ;  /* 0x0000002000057802 */ /* 0x000fe20000000f00 */
[----:B------:R-:W-:Y:S01]  /*00f0*/  HFMA2 R3, -RZ, RZ, 0, 0 ;  /* 0x00000000ff037431 */ /* 0x000fe200000001ff */
[----:B------:R-:W-:Y:S02]  /*0100*/  ULOP3.LUT UR8, UR6, 0x7ffffff0, URZ, 0xc0, !UPT ;  /* 0x7ffffff006087892 */ /* 0x000fe4000f8ec0ff */
[----:B-1----:R-:W-:Y:S02]  /*0110*/  LEA R12, R0, R5, 0xb ;  /* 0x00000005000c7211 */ /* 0x002fe400078e58ff */
[----:B------:R-:W-:Y:S02]  /*0120*/  UIADD3 UR9, UPT, UPT, -UR8, URZ, URZ ;  /* 0x000000ff08097290 */ /* 0x000fe4000fffe1ff */
[----:B------:R-:W-:Y:S01]  /*0130*/  MOV R13, UR8 ;  /* 0x00000008000d7c02 */ /* 0x000fe20008000f00 */
[----:B0-----:R-:W-:-:S04]  /*0140*/  UIADD3 UR4, UP1, UPT, UR4, 0x20, URZ ;  /* 0x0000002004047890 */ /* 0x001fc8000ff3e0ff */
[----:B------:R-:W-:Y:S02]  /*0150*/  UIADD3.X UR5, UPT, UPT, URZ, UR5, URZ, UP1, !UPT ;  /* 0x00000005ff057290 */ /* 0x000fe40008ffe4ff */
[----:B------:R-:W-:-:S04]  /*0160*/  MOV R26, UR4 ;  /* 0x00000004001a7c02 */ /* 0x000fc80008000f00 */
[----:B------:R-:W-:-:S07]  /*0170*/  MOV R27, UR5 ;  /* 0x00000005001b7c02 */ /* 0x000fce0008000f00 */
.L_x_2:
[----:B------:R-:W2:Y:S01]  /*0180*/  LDG.E R2, desc[UR10][R26.64+-0x20] ;  /* 0xffffe00a1a027981 */ /* 0x000ea2000c1e1900 */
[----:B------:R-:W2:Y:S03]  /*0190*/  LDC.64 R4, c[0x3][R12+-0x20] ;  /* 0x00fff8000c047b82 */ /* 0x000ea60000000a00 */
[----:B------:R-:W3:Y:S04]  /*01a0*/  LDG.E R25, desc[UR10][R26.64+-0x1c] ;  /* 0xffffe40a1a197981 */ /* 0x000ee8000c1e1900 */
[----:B------:R-:W4:Y:S01]  /*01b0*/  LDG.E R7, desc[UR10][R26.64+-0x18] ;  /* 0xffffe80a1a077981 */ /* 0x000f22000c1e1900 */
[----:B------:R-:W4:Y:S03]  /*01c0*/  LDC.64 R8, c[0x3][R12+-0x18] ;  /* 0x00fffa000c087b82 */ /* 0x000f260000000a00 */
[----:B------:R-:W5:Y:S04]  /*01d0*/  LDG.E R10, desc[UR10][R26.64+-0x14] ;  /* 0xffffec0a1a0a7981 */ /* 0x000f68000c1e1900 */
        /* <DEDUP_REMOVED lines=11> */
[----:B------:R0:W5:Y:S01]  /*0290*/  LDG.E R22, desc[UR10][R26.64+0x1c] ;  /* 0x00001c0a1a167981 */ /* 0x000162000c1e1900 */
[----:B------:R-:W-:-:S04]  /*02a0*/  UIADD3 UR9, UPT, UPT, UR9, 0x10, URZ ;  /* 0x0000001009097890 */ /* 0x000fc8000fffe0ff */
[----:B------:R-:W-:Y:S01]  /*02b0*/  UISETP.NE.AND UP1, UPT, UR9, URZ, UPT ;  /* 0x000000ff0900728c */ /* 0x000fe2000bf25270 */
[----:B0-----:R-:W-:-:S04]  /*02c0*/  IADD3 R26, P0, PT, R26, 0x40, RZ ;  /* 0x000000401a1a7810 */ /* 0x001fc80007f1e0ff */
[----:B------:R-:W-:Y:S01]  /*02d0*/  IADD3.X R27, PT, PT, RZ, R27, RZ, P0, !PT ;  /* 0x0000001bff1b7210 */ /* 0x000fe200007fe4ff */
[----:B--2---:R-:W-:Y:S02]  /*02e0*/  FFMA R4, R2, R4, R3 ;  /* 0x0000000402047223 */ /* 0x004fe40000000003 */
[----:B------:R-:W0:Y:S02]  /*02f0*/  LDC.64 R2, c[0x3][R12+-0x10] ;  /* 0x00fffc000c027b82 */ /* 0x000e240000000a00 */
[----:B---3--:R-:W-:-:S04]  /*0300*/  FFMA R6, R25, R5, R4 ;  /* 0x0000000519067223 */ /* 0x008fc80000000004 */
[----:B----4-:R-:W-:Y:S02]  /*0310*/  FFMA R25, R7, R8, R6 ;  /* 0x0000000807197223 */ /* 0x010fe40000000006 */
[----:B------:R-:W1:Y:S02]  /*0320*/  LDC.64 R4, c[0x3][R12+-0x8] ;  /* 0x00fffe000c047b82 */ /* 0x000e640000000a00 */
[----:B-----5:R-:W-:-:S06]  /*0330*/  FFMA R10, R10, R9, R25 ;  /* 0x000000090a0a7223 */ /* 0x020fcc0000000019 */
[----:B------:R-:W2:Y:S08]  /*0340*/  LDC.64 R6, c[0x3][R12] ;  /* 0x00c000000c067b82 */ /* 0x000eb00000000a00 */
[----:B------:R3:W4:Y:S01]  /*0350*/  LDC.64 R8, c[0x3][R12+0x8] ;  /* 0x00c002000c087b82 */ /* 0x0007220000000a00 */
[----:B0-----:R-:W-:-:S07]  /*0360*/  FFMA R25, R11, R2, R10 ;  /* 0x000000020b197223 */ /* 0x001fce000000000a */
[----:B------:R3:W0:Y:S01]  /*0370*/  LDC.64 R10, c[0x3][R12+0x10] ;  /* 0x00c004000c0a7b82 */ /* 0x0006220000000a00 */
[----:B------:R-:W-:-:S04]  /*0380*/  FFMA R24, R24, R3, R25 ;  /* 0x0000000318187223 */ /* 0x000fc80000000019 */
[----:B-1----:R-:W-:-:S03]  /*0390*/  FFMA R15, R15, R4, R24 ;  /* 0x000000040f0f7223 */ /* 0x002fc60000000018 */
[----:B------:R3:W1:Y:S01]  /*03a0*/  LDC.64 R2, c[0x3][R12+0x18] ;  /* 0x00c006000c027b82 */ /* 0x0006620000000a00 */
[----:B------:R-:W-:-:S04]  /*03b0*/  FFMA R14, R14, R5, R15 ;  /* 0x000000050e0e7223 */ /* 0x000fc8000000000f */
[----:B--2---:R-:W-:Y:S01]  /*03c0*/  FFMA R17, R17, R6, R14 ;  /* 0x0000000611117223 */ /* 0x004fe2000000000e */
[----:B---3--:R-:W-:-:S03]  /*03d0*/  IADD3 R12, PT, PT, R12, 0x40, RZ ;  /* 0x000000400c0c7810 */ /* 0x008fc60007ffe0ff */
[----:B------:R-:W-:-:S04]  /*03e0*/  FFMA R16, R16, R7, R17 ;  /* 0x0000000710107223 */ /* 0x000fc80000000011 */
[----:B----4-:R-:W-:-:S04]  /*03f0*/  FFMA R19, R19, R8, R16 ;  /* 0x0000000813137223 */ /* 0x010fc80000000010 */
[----:B------:R-:W-:-:S04]  /*0400*/  FFMA R18, R18, R9, R19 ;  /* 0x0000000912127223 */ /* 0x000fc80000000013 */
[----:B0-----:R-:W-:-:S04]  /*0410*/  FFMA R21, R21, R10, R18 ;  /* 0x0000000a15157223 */ /* 0x001fc80000000012 */
[----:B------:R-:W-:-:S04]  /*0420*/  FFMA R20, R20, R11, R21 ;  /* 0x0000000b14147223 */ /* 0x000fc80000000015 */
[----:B-1----:R-:W-:-:S04]  /*0430*/  FFMA R23, R23, R2, R20 ;  /* 0x0000000217177223 */ /* 0x002fc80000000014 */
[----:B------:R-:W-:Y:S01]  /*0440*/  FFMA R3, R22, R3, R23 ;  /* 0x0000000316037223 */ /* 0x000fe20000000017 */
[----:B------:R-:W-:Y:S06]  /*0450*/  BRA.U UP1, `(.L_x_2) ;  /* 0xfffffffd01487547 */ /* 0x000fec000b83ffff */
.L_x_1:
[----:B------:R-:W-:Y:S05]  /*0460*/  BRA.U !UP0, `(.L_x_0) ;  /* 0x0000000108f87547 */ /* 0x000fea000b800000 */
[----:B------:R-:W-:Y:S01]  /*0470*/  UISETP.GE.U32.AND UP0, UPT, UR7, 0x8, UPT ;  /* 0x000000080700788c */ /* 0x000fe2000bf06070 */
[----:B-1----:R-:W-:Y:S01]  /*0480*/  SHF.L.U32 R2, R0, 0xb, RZ ;  /* 0x0000000b00027819 */ /* 0x002fe200000006ff */
[----:B------:R-:W-:-:S04]  /*0490*/  ULOP3.LUT UR5, UR6, 0x7, URZ, 0xc0, !UPT ;  /* 0x0000000706057892 */ /* 0x000fc8000f8ec0ff */
[----:B------:R-:W-:-:S03]  /*04a0*/  UISETP.NE.AND UP1, UPT, UR5, URZ, UPT ;  /* 0x000000ff0500728c */ /* 0x000fc6000bf25270 */
[----:B------:R-:W-:Y:S08]  /*04b0*/  BRA.U !UP0, `(.L_x_3) ;  /* 0x0000000108607547 */ /* 0x000ff0000b800000 */
[----:B------:R-:W0:Y:S02]  /*04c0*/  LDC.64 R14, c[0x0][0x380] ;  /* 0x0000e000ff0e7b82 */ /* 0x000e240000000a00 */
[----:B0-----:R-:W-:-:S05]  /*04d0*/  IMAD.WIDE.U32 R14, R13, 0x4, R14 ;  /* 0x000000040d0e7825 */ /* 0x001fca00078e000e */
[----:B------:R-:W2:Y:S04]  /*04e0*/  LDG.E R12, desc[UR10][R14.64] ;  /* 0x0000000a0e0c7981 */ /* 0x000ea8000c1e1900 */
[----:B------:R-:W3:Y:S04]  /*04f0*/  LDG.E R17, desc[UR10][R14.64+0x4] ;  /* 0x0000040a0e117981 */ /* 0x000ee8000c1e1900 */
[----:B------:R-:W4:Y:S04]  /*0500*/  LDG.E R18, desc[UR10][R14.64+0x8] ;  /* 0x0000080a0e127981 */ /* 0x000f28000c1e1900 */
[----:B------:R-:W5:Y:S04]  /*0510*/  LDG.E R19, desc[UR10][R14.64+0xc] ;  /* 0x00000c0a0e137981 */ /* 0x000f68000c1e1900 */
[----:B------:R-:W5:Y:S04]  /*0520*/  LDG.E R20, desc[UR10][R14.64+0x10] ;  /* 0x0000100a0e147981 */ /* 0x000f68000c1e1900 */
[----:B------:R-:W5:Y:S04]  /*0530*/  LDG.E R21, desc[UR10][R14.64+0x14] ;  /* 0x0000140a0e157981 */ /* 0x000f68000c1e1900 */
[----:B------:R-:W5:Y:S04]  /*0540*/  LDG.E R22, desc[UR10][R14.64+0x18] ;  /* 0x0000180a0e167981 */ /* 0x000f68000c1e1900 */
[----:B------:R-:W5:Y:S01]  /*0550*/  LDG.E R23, desc[UR10][R14.64+0x1c] ;  /* 0x00001c0a0e177981 */ /* 0x000f62000c1e1900 */
[----:B------:R-:W-:-:S02]  /*0560*/  LEA R16, R13, R2, 0x2 ;  /* 0x000000020d107211 */ /* 0x000fc400078e10ff */
[----:B------:R-:W-:Y:S02]  /*0570*/  IADD3 R13, PT, PT, R13, 0x8, RZ ;  /* 0x000000080d0d7810 */ /* 0x000fe40007ffe0ff */
[----:B------:R-:W2:Y:S08]  /*0580*/  LDC.64 R10, c[0x3][R16] ;  /* 0x00c00000100a7b82 */ /* 0x000eb00000000a00 */
[----:B------:R-:W4:Y:S08]  /*0590*/  LDC.64 R6, c[0x3][R16+0x8] ;  /* 0x00c0020010067b82 */ /* 0x000f300000000a00 */
[----:B------:R-:W0:Y:S08]  /*05a0*/  LDC.64 R4, c[0x3][R16+0x10] ;  /* 0x00c0040010047b82 */ /* 0x000e300000000a00 */
[----:B------:R-:W1:Y:S01]  /*05b0*/  LDC.64 R8, c[0x3][R16+0x18] ;  /* 0x00c0060010087b82 */ /* 0x000e620000000a00 */
[----:B--2---:R-:W-:-:S04]  /*05c0*/  FFMA R10, R12, R10, R3 ;  /* 0x0000000a0c0a7223 */ /* 0x004fc80000000003 */
[----:B---3--:R-:W-:-:S04]  /*05d0*/  FFMA R11, R17, R11, R10 ;  /* 0x0000000b110b7223 */ /* 0x008fc8000000000a */
[----:B----4-:R-:W-:-:S04]  /*05e0*/  FFMA R6, R18, R6, R11 ;  /* 0x0000000612067223 */ /* 0x010fc8000000000b */
[----:B-----5:R-:W-:-:S04]  /*05f0*/  FFMA R7, R19, R7, R6 ;  /* 0x0000000713077223 */ /* 0x020fc80000000006 */
[----:B0-----:R-:W-:-:S04]  /*0600*/  FFMA R4, R20, R4, R7 ;  /* 0x0000000414047223 */ /* 0x001fc80000000007 */
[----:B------:R-:W-:-:S04]  /*0610*/  FFMA R5, R21, R5, R4 ;  /* 0x0000000515057223 */ /* 0x000fc80000000004 */
[----:B-1----:R-:W-:-:S04]  /*0620*/  FFMA R8, R22, R8, R5 ;  /* 0x0000000816087223 */ /* 0x002fc80000000005 */
[----:B------:R-:W-:-:S07]  /*0630*/  FFMA R3, R23, R9, R8 ;  /* 0x0000000917037223 */ /* 0x000fce0000000008 */
.L_x_3:
[----:B------:R-:W-:Y:S05]  /*0640*/  BRA.U !UP1, `(.L_x_0) ;  /* 0x0000000109807547 */ /* 0x000fea000b800000 */
[----:B------:R-:W-:Y:S02]  /*0650*/  UISETP.GE.U32.AND UP0, UPT, UR5, 0x4, UPT ;  /* 0x000000040500788c */ /* 0x000fe4000bf06070 */
        /* <DEDUP_REMOVED lines=8> */
[----:B------:R-:W5:Y:S01]  /*06e0*/  LDG.E R17, desc[UR10][R4.64+0xc] ;  /* 0x00000c0a04117981 */ /* 0x000f62000c1e1900 */
[----:B------:R-:W-:-:S02]  /*06f0*/  LEA R7, R13, R2, 0x2 ;  /* 0x000000020d077211 */ /* 0x000fc400078e10ff */
[----:B------:R-:W-:Y:S02]  /*0700*/  IADD3 R13, PT, PT, R13, 0x4, RZ ;  /* 0x000000040d0d7810 */ /* 0x000fe40007ffe0ff */
[----:B------:R-:W2:Y:S08]  /*0710*/  LDC.64 R8, c[0x3][R7] ;  /* 0x00c0000007087b82 */ /* 0x000eb00000000a00 */
[----:B------:R-:W4:Y:S01]  /*0720*/  LDC.64 R14, c[0x3][R7+0x8] ;  /* 0x00c00200070e7b82 */ /* 0x000f220000000a00 */
[----:B--2---:R-:W-:-:S04]  /*0730*/  FFMA R6, R6, R8, R3 ;  /* 0x0000000806067223 */ /* 0x004fc80000000003 */
[----:B---3--:R-:W-:-:S04]  /*0740*/  FFMA R9, R11, R9, R6 ;  /* 0x000000090b097223 */ /* 0x008fc80000000006 */
[----:B----4-:R-:W-:-:S04]  /*0750*/  FFMA R10, R10, R14, R9 ;  /* 0x0000000e0a0a7223 */ /* 0x010fc80000000009 */
[----:B-----5:R-:W-:-:S07]  /*0760*/  FFMA R3, R17, R15, R10 ;  /* 0x0000000f11037223 */ /* 0x020fce000000000a */
.L_x_4:
[----:B------:R-:W-:Y:S05]  /*0770*/  BRA.U !UP1, `(.L_x_0) ;  /* 0x0000000109347547 */ /* 0x000fea000b800000 */
[----:B------:R-:W0:Y:S01]  /*0780*/  LDC.64 R4, c[0x0][0x380] ;  /* 0x0000e000ff047b82 */ /* 0x000e220000000a00 */
[----:B------:R-:W-:Y:S01]  /*0790*/  UIADD3 UR4, UPT, UPT, -UR4, URZ, URZ ;  /* 0x000000ff04047290 */ /* 0x000fe2000fffe1ff */
[C---:B0-----:R-:W-:Y:S01]  /*07a0*/  IMAD.WIDE.U32 R4, R13.reuse, 0x4, R4 ;  /* 0x000000040d047825 */ /* 0x041fe200078e0004 */
[----:B------:R-:W-:-:S10]  /*07b0*/  LEA R13, R13, R2, 0x2 ;  /* 0x000000020d0d7211 */ /* 0x000fd400078e10ff */
.L_x_5:
[----:B------:R0:W2:Y:S01]  /*07c0*/  LDG.E R2, desc[UR10][R4.64] ;  /* 0x0000000a04027981 */ /* 0x0000a2000c1e1900 */
[----:B------:R1:W2:Y:S01]  /*07d0*/  LDC R6, c[0x3][R13] ;  /* 0x00c000000d067b82 */ /* 0x0002a20000000800 */
[----:B------:R-:W-:-:S04]  /*07e0*/  UIADD3 UR4, UPT, UPT, UR4, 0x1, URZ ;  /* 0x0000000104047890 */ /* 0x000fc8000fffe0ff */
[----:B------:R-:W-:Y:S01]  /*07f0*/  UISETP.NE.AND UP0, UPT, UR4, URZ, UPT ;  /* 0x000000ff0400728c */ /* 0x000fe2000bf05270 */
[----:B-1----:R-:W-:Y:S02]  /*0800*/  IADD3 R13, PT, PT, R13, 0x4, RZ ;  /* 0x000000040d0d7810 */ /* 0x002fe40007ffe0ff */
[----:B0-----:R-:W-:-:S04]  /*0810*/  IADD3 R4, P0, PT, R4, 0x4, RZ ;  /* 0x0000000404047810 */ /* 0x001fc80007f1e0ff */
[----:B------:R-:W-:Y:S01]  /*0820*/  IADD3.X R5, PT, PT, RZ, R5, RZ, P0, !PT ;  /* 0x00000005ff057210 */ /* 0x000fe200007fe4ff */
[----:B--2---:R-:W-:Y:S01]  /*0830*/  FFMA R3, R2, R6, R3 ;  /* 0x0000000602037223 */ /* 0x004fe20000000003 */
[----:B------:R-:W-:Y:S07]  /*0840*/  BRA.U UP0, `(.L_x_5) ;  /* 0xfffffffd00dc7547 */ /* 0x000fee000b83ffff */
.L_x_0:
[----:B------:R-:W1:Y:S02]  /*0850*/  LDC.64 R4, c[0x0][0x388] ;  /* 0x0000e200ff047b82 */ /* 0x000e640000000a00 */
[----:B-1----:R-:W-:-:S05]  /*0860*/  IMAD.WIDE.U32 R4, R0, 0x4, R4 ;  /* 0x0000000400047825 */ /* 0x002fca00078e0004 */
[----:B------:R-:W-:Y:S01]  /*0870*/  STG.E desc[UR10][R4.64], R3 ;  /* 0x0000000304007986 */ /* 0x000fe2000c10190a */
[----:B------:R-:W-:Y:S05]  /*0880*/  EXIT ;  /* 0x000000000000794d */ /* 0x000fea0003800000 */
.L_x_6:
[----:B------:R-:W-:-:S00]  /*0890*/  BRA `(.L_x_6) ;  /* 0xfffffffc00fc7947 */ /* 0x000fc0000383ffff */
[----:B------:R-:W-:-:S00]  /*08a0*/  NOP ;  /* 0x0000000000007918 */ /* 0x000fc00000000000 */
        /* <DEDUP_REMOVED lines=13> */
.L_x_65:


//--------------------- .text._Z16SharedFC2Kernel3PfS_ii --------------------------
	.section	.text._Z16SharedFC2Kernel3PfS_ii,"ax",@progbits
	.align	128
        .global         _Z16SharedFC2Kernel3PfS_ii
        .type           _Z16SharedFC2Kernel3PfS_ii,@function
        .size           _Z16SharedFC2Kernel3PfS_ii,(.L_x_66 - _Z16SharedFC2Kernel3PfS_ii)
        .other          _Z16SharedFC2Kernel3PfS_ii,@"STO_CUDA_ENTRY STV_DEFAULT"
_Z16SharedFC2Kernel3PfS_ii:
.text._Z16SharedFC2Kernel3PfS_ii:
[----:B------:R-:W-:Y:S01]  /*0000*/  LDC R1, c[0x0][0x37c] ;  /* 0x0000df00ff017b82 */ /* 0x000fe20000000800 */
[----:B------:R-:W0:Y:S07]  /*0010*/  S2R R0, SR_TID.X ;  /* 0x0000000000007919 */ /* 0x000e2e0000002100 */
[----:B------:R-:W1:Y:S01]  /*0020*/  S2UR UR5, SR_CgaCtaId ;  /* 0x00000000000579c3 */ /* 0x000e620000008800 */
[----:B------:R-:W2:Y:S01]  /*0030*/  LDCU UR6, c[0x0][0x394] ;  /* 0x00007280ff0677ac */ /* 0x000ea20008000800 */
[----:B------:R-:W-:Y:S01]  /*0040*/  HFMA2 R23, -RZ, RZ, 0, 0 ;  /* 0x00000000ff177431 */ /* 0x000fe200000001ff */
[----:B------:R-:W-:Y:S01]  /*0050*/  MOV R19, RZ ;  /* 0x000000ff00137202 */ /* 0x000fe20000000f00 */
[----:B------:R-:W-:Y:S01]  /*0060*/  UMOV UR4, 0x400 ;  /* 0x0000040000047882 */ /* 0x000fe20000000000 */
[----:B------:R-:W3:Y:S01]  /*0070*/  LDCU.64 UR12, c[0x0][0x358] ;  /* 0x00006b00ff0c77ac */ /* 0x000ee20008000a00 */
[----:B--2---:R-:W-:-:S02]  /*0080*/  ULOP3.LUT UR8, UR6, 0x7, URZ, 0xc0, !UPT ;  /* 0x0000000706087892 */ /* 0x004fc4000f8ec0ff */
[----:B------:R-:W-:Y:S02]  /*0090*/  ULOP3.LUT UR9, UR6, 0x3, URZ, 0xc0, !UPT ;  /* 0x0000000306097892 */ /* 0x000fe4000f8ec0ff */
[----:B-1----:R-:W-:Y:S02]  /*00a0*/  ULEA UR4, UR5, UR4, 0x18 ;  /* 0x0000000405047291 */ /* 0x002fe4000f8ec0ff */
[----:B------:R-:W-:Y:S02]  /*00b0*/  ULOP3.LUT UR5, UR6, 0x7ffffff8, URZ, 0xc0, !UPT ;  /* 0x7ffffff806057892 */ /* 0x000fe4000f8ec0ff */
[----:B------:R-:W-:Y:S02]  /*00c0*/  UIADD3 UR6, UPT, UPT, UR8, -0x1, URZ ;  /* 0xffffffff08067890 */ /* 0x000fe4000fffe0ff */
[----:B------:R-:W-:Y:S01]  /*00d0*/  UIADD3 UR7, UPT, UPT, -UR5, URZ, URZ ;  /* 0x000000ff05077290 */ /* 0x000fe2000fffe1ff */
[C---:B0-----:R-:W-:Y:S01]  /*00e0*/  SHF.L.U32 R18, R0.reuse, 0xb, RZ ;  /* 0x0000000b00127819 */ /* 0x041fe200000006ff */
[----:B------:R-:W-:Y:S01]  /*00f0*/  UISETP.GE.U32.AND UP0, UPT, UR6, 0x3, UPT ;  /* 0x000000030600788c */ /* 0x000fe2000bf06070 */
[----:B------:R-:W-:-:S02]  /*0100*/  LEA R20, R0, UR4, 0x2 ;  /* 0x0000000400147c11 */ /* 0x000fc4000f8e10ff */
[----:B---3--:R-:W-:-:S08]  /*0110*/  IADD3 R21, PT, PT, R18, 0x10, RZ ;  /* 0x0000001012157810 */ /* 0x008fd00007ffe0ff */
.L_x_12:
[----:B0-----:R-:W0:Y:S08]  /*0120*/  LDC R22, c[0x0][0x394] ;  /* 0x0000e500ff167b82 */ /* 0x001e300000000800 */
[----:B------:R-:W1:Y:S01]  /*0130*/  LDC.64 R2, c[0x0][0x380] ;  /* 0x0000e000ff027b82 */ /* 0x000e620000000a00 */
[----:B0-----:R-:W-:-:S04]  /*0140*/  IMAD R5, R19, R22, R0 ;  /* 0x0000001613057224 */ /* 0x001fc800078e0200 */
[----:B-1----:R-:W-:-:S06]  /*0150*/  IMAD.WIDE R2, R5, 0x4, R2 ;  /* 0x0000000405027825 */ /* 0x002fcc00078e0202 */
[----:B------:R-:W2:Y:S01]  /*0160*/  LDG.E R3, desc[UR12][R2.64] ;  /* 0x0000000c02037981 */ /* 0x000ea2000c1e1900 */
[----:B------:R-:W-:-:S03]  /*0170*/  ISETP.GE.AND P0, PT, R22, 0x1, PT ;  /* 0x000000011600780c */ /* 0x000fc60003f06270 */
[----:B--2---:R0:W-:Y:S01]  /*0180*/  STS [R20], R3 ;  /* 0x0000000314007388 */ /* 0x0041e20000000800 */
[----:B------:R-:W-:Y:S09]  /*0190*/  BAR.SYNC.DEFER_BLOCKING 0x0 ;  /* 0x0000000000007b1d */ /* 0x000ff20000010000 */
[----:B------:R-:W-:Y:S05]  /*01a0*/  @!P0 BRA `(.L_x_7) ;  /* 0x00000004000c8947 */ /* 0x000fea0003800000 */
[----:B------:R-:W-:Y:S01]  /*01b0*/  ISETP.GE.U32.AND P0, PT, R22, 0x8, PT ;  /* 0x000000081600780c */ /* 0x000fe20003f06070 */
[----:B------:R-:W-:Y:S02]  /*01c0*/  HFMA2 R9, -RZ, RZ, 0, 0 ;  /* 0x00000000ff097431 */ /* 0x000fe400000001ff */
[----:B------:R-:W-:-:S10]  /*01d0*/  IMAD R24, R19, 0xa, RZ ;  /* 0x0000000a13187824 */ /* 0x000fd400078e02ff */
[----:B------:R-:W-:Y:S05]  /*01e0*/  @!P0 BRA `(.L_x_8) ;  /* 0x00000000005c8947 */ /* 0x000fea0003800000 */
[----:B------:R-:W-:Y:S01]  /*01f0*/  IMAD R25, R24, 0x4, R21 ;  /* 0x0000000418197824 */ /* 0x000fe200078e0215 */
[----:B------:R-:W-:Y:S01]  /*0200*/  UIADD3 UR10, UPT, UPT, UR4, 0x10, URZ ;  /* 0x00000010040a7890 */ /* 0x000fe2000fffe0ff */
[----:B------:R-:W-:-:S11]  /*0210*/  UMOV UR6, UR7 ;  /* 0x0000000700067c82 */ /* 0x000fd60008000000 */
.L_x_9:
[----:B0-----:R0:W1:Y:S01]  /*0220*/  LDC.64 R2, c[0x3][R25+-0x10] ;  /* 0x00fffc0019027b82 */ /* 0x0010620000000a00 */
[----:B------:R-:W1:Y:S01]  /*0230*/  LDS.128 R4, [UR10+-0x10] ;  /* 0xfffff00aff047984 */ /* 0x000e620008000c00 */
[----:B------:R-:W-:-:S03]  /*0240*/  UIADD3 UR6, UPT, UPT, UR6, 0x8, URZ ;  /* 0x0000000806067890 */ /* 0x000fc6000fffe0ff */
[----:B------:R-:W2:Y:S01]  /*0250*/  LDS.128 R8, [UR10] ;  /* 0x0000000aff087984 */ /* 0x000ea20008000c00 */
[----:B------:R-:W-:Y:S02]  /*0260*/  UISETP.NE.AND UP1, UPT, UR6, URZ, UPT ;  /* 0x000000ff0600728c */ /* 0x000fe4000bf25270 */
[----:B------:R0:W3:Y:S01]  /*0270*/  LDC.64 R12, c[0x3][R25+-0x8] ;  /* 0x00fffe00190c7b82 */ /* 0x0000e20000000a00 */
[----:B------:R-:W-:-:S07]  /*0280*/  UIADD3 UR10, UPT, UPT, UR10, 0x20, URZ ;  /* 0x000000200a0a7890 */ /* 0x000fce000fffe0ff */
[----:B------:R0:W2:Y:S08]  /*0290*/  LDC.64 R14, c[0x3][R25] ;  /* 0x00c00000190e7b82 */ /* 0x0000b00000000a00 */
[----:B------:R0:W4:Y:S02]  /*02a0*/  LDC.64 R16, c[0x3][R25+0x8] ;  /* 0x00c0020019107b82 */ /* 0x0001240000000a00 */
[----:B0-----:R-:W-:-:S02]  /*02b0*/  VIADD R25, R25, 0x20 ;  /* 0x0000002019197836 */ /* 0x001fc40000000000 */
[----:B-1----:R-:W-:-:S04]  /*02c0*/  FFMA R2, R4, R2, R23 ;  /* 0x0000000204027223 */ /* 0x002fc80000000017 */
[----:B------:R-:W-:-:S04]  /*02d0*/  FFMA R3, R3, R5, R2 ;  /* 0x0000000503037223 */ /* 0x000fc80000000002 */
[----:B---3--:R-:W-:-:S04]  /*02e0*/  FFMA R6, R12, R6, R3 ;  /* 0x000000060c067223 */ /* 0x008fc80000000003 */
[----:B------:R-:W-:-:S04]  /*02f0*/  FFMA R7, R13, R7, R6 ;  /* 0x000000070d077223 */ /* 0x000fc80000000006 */
[----:B--2---:R-:W-:-:S04]  /*0300*/  FFMA R8, R8, R14, R7 ;  /* 0x0000000e08087223 */ /* 0x004fc80000000007 */
[----:B------:R-:W-:-:S04]  /*0310*/  FFMA R9, R15, R9, R8 ;  /* 0x000000090f097223 */ /* 0x000fc80000000008 */
[----:B----4-:R-:W-:-:S04]  /*0320*/  FFMA R10, R16, R10, R9 ;  /* 0x0000000a100a7223 */ /* 0x010fc80000000009 */
[----:B------:R-:W-:Y:S01]  /*0330*/  FFMA R23, R17, R11, R10 ;  /* 0x0000000b11177223 */ /* 0x000fe2000000000a */
[----:B------:R-:W-:Y:S06]  /*0340*/  BRA.U UP1, `(.L_x_9) ;  /* 0xfffffffd01b47547 */ /* 0x000fec000b83ffff */
[----:B------:R-:W-:-:S07]  /*0350*/  MOV R9, UR5 ;  /* 0x0000000500097c02 */ /* 0x000fce0008000f00 */
.L_x_8:
[----:B------:R-:W-:-:S09]  /*0360*/  UISETP.NE.AND UP1, UPT, UR8, URZ, UPT ;  /* 0x000000ff0800728c */ /* 0x000fd2000bf25270 */
[----:B------:R-:W-:Y:S05]  /*0370*/  BRA.U !UP1, `(.L_x_7) ;  /* 0x0000000109987547 */ /* 0x000fea000b800000 */
[----:B------:R-:W-:Y:S01]  /*0380*/  UISETP.NE.AND UP1, UPT, UR9, URZ, UPT ;  /* 0x000000ff0900728c */ /* 0x000fe2000bf25270 */
[----:B------:R-:W-:Y:S10]  /*0390*/  BRA.U !UP0, `(.L_x_10) ;  /* 0x00000001083c7547 */ /* 0x000ff4000b800000 */
[CC--:B0-----:R-:W-:Y:S02]  /*03a0*/  IADD3 R3, PT, PT, R24.reuse, R9.reuse, RZ ;  /* 0x0000000918037210 */ /* 0x0c1fe40007ffe0ff */
[----:B------:R-:W-:Y:S02]  /*03b0*/  IADD3 R5, PT, PT, R24, R9, RZ ;  /* 0x0000000918057210 */ /* 0x000fe40007ffe0ff */
[----:B------:R-:W-:Y:S02]  /*03c0*/  LEA R10, R3, R18, 0x2 ;  /* 0x00000012030a7211 */ /* 0x000fe400078e10ff */
[----:B------:R-:W-:Y:S01]  /*03d0*/  LEA R8, R9, UR4, 0x2 ;  /* 0x0000000409087c11 */ /* 0x000fe2000f8e10ff */
[----:B------:R-:W-:Y:S01]  /*03e0*/  IMAD.U32 R12, R5, 0x4, R18 ;  /* 0x00000004050c7824 */ /* 0x000fe200078e0012 */
[----:B------:R-:W-:Y:S02]  /*03f0*/  IADD3 R9, PT, PT, R9, 0x4, RZ ;  /* 0x0000000409097810 */ /* 0x000fe40007ffe0ff */
[----:B------:R-:W0:Y:S01]  /*0400*/  LDC R10, c[0x3][R10] ;  /* 0x00c000000a0a7b82 */ /* 0x000e220000000800 */
[----:B------:R-:W0:Y:S04]  /*0410*/  LDS.64 R4, [R8] ;  /* 0x0000000008047984 */ /* 0x000e280000000a00 */
[----:B------:R-:W1:Y:S03]  /*0420*/  LDS.64 R6, [R8+0x8] ;  /* 0x0000080008067984 */ /* 0x000e660000000a00 */
[----:B------:R-:W2:Y:S08]  /*0430*/  LDC R11, c[0x3][R12+0x4] ;  /* 0x00c001000c0b7b82 */ /* 0x000eb00000000800 */
[----:B------:R-:W1:Y:S01]  /*0440*/  LDC.64 R2, c[0x3][R12+0x8] ;  /* 0x00c002000c027b82 */ /* 0x000e620000000a00 */
[----:B0-----:R-:W-:-:S04]  /*0450*/  FFMA R4, R4, R10, R23 ;  /* 0x0000000a04047223 */ /* 0x001fc80000000017 */
[----:B--2---:R-:W-:-:S04]  /*0460*/  FFMA R5, R11, R5, R4 ;  /* 0x000000050b057223 */ /* 0x004fc80000000004 */
[----:B-1----:R-:W-:-:S04]  /*0470*/  FFMA R2, R6, R2, R5 ;  /* 0x0000000206027223 */ /* 0x002fc80000000005 */
[----:B------:R-:W-:-:S07]  /*0480*/  FFMA R23, R3, R7, R2 ;  /* 0x0000000703177223 */ /* 0x000fce0000000002 */
.L_x_10:
[----:B------:R-:W-:Y:S05]  /*0490*/  BRA.U !UP1, `(.L_x_7) ;  /* 0x0000000109507547 */ /* 0x000fea000b800000 */
[----:B------:R-:W-:Y:S01]  /*04a0*/  UISETP.NE.AND UP1, UPT, UR9, 0x1, UPT ;  /* 0x000000010900788c */ /* 0x000fe2000bf25270 */
[----:B------:R-:W-:-:S08]  /*04b0*/  LOP3.LUT P0, RZ, R22, 0x1, RZ, 0xc0, !PT ;  /* 0x0000000116ff7812 */ /* 0x000fd0000780c0ff */
[----:B------:R-:W-:Y:S05]  /*04c0*/  BRA.U !UP1, `(.L_x_11) ;  /* 0x00000001092c7547 */ /* 0x000fea000b800000 */
[CC--:B0-----:R-:W-:Y:S02]  /*04d0*/  IADD3 R3, PT, PT, R24.reuse, R9.reuse, RZ ;  /* 0x0000000918037210 */ /* 0x0c1fe40007ffe0ff */
[----:B------:R-:W-:Y:S02]  /*04e0*/  IADD3 R5, PT, PT, R24, R9, RZ ;  /* 0x0000000918057210 */ /* 0x000fe40007ffe0ff */
[----:B------:R-:W-:Y:S02]  /*04f0*/  LEA R4, R3, R18, 0x2 ;  /* 0x0000001203047211 */ /* 0x000fe400078e10ff */
[----:B------:R-:W-:Y:S01]  /*0500*/  LEA R2, R9, UR4, 0x2 ;  /* 0x0000000409027c11 */ /* 0x000fe2000f8e10ff */
[----:B------:R-:W-:Y:S01]  /*0510*/  IMAD.U32 R5, R5, 0x4, R18 ;  /* 0x0000000405057824 */ /* 0x000fe200078e0012 */
[----:B------:R-:W-:Y:S02]  /*0520*/  IADD3 R9, PT, PT, R9, 0x2, RZ ;  /* 0x0000000209097810 */ /* 0x000fe40007ffe0ff */
[----:B------:R-:W0:Y:S02]  /*0530*/  LDC R4, c[0x3][R4] ;  /* 0x00c0000004047b82 */ /* 0x000e240000000800 */
[----:B------:R-:W0:Y:S06]  /*0540*/  LDS.64 R2, [R2] ;  /* 0x0000000002027984 */ /* 0x000e2c0000000a00 */
[----:B------:R-:W1:Y:S01]  /*0550*/  LDC R5, c[0x3][R5+0x4] ;  /* 0x00c0010005057b82 */ /* 0x000e620000000800 */
[----:B0-----:R-:W-:-:S04]  /*0560*/  FFMA R6, R2, R4, R23 ;  /* 0x0000000402067223 */ /* 0x001fc80000000017 */
[----:B-1----:R-:W-:-:S07]  /*0570*/  FFMA R23, R5, R3, R6 ;  /* 0x0000000305177223 */ /* 0x002fce0000000006 */
.L_x_11:
[----:B0-----:R-:W-:Y:S02]  /*0580*/  @P0 IADD3 R3, PT, PT, R24, R9, RZ ;  /* 0x0000000918030210 */ /* 0x001fe40007ffe0ff */
[----:B------:R-:W-:Y:S02]  /*0590*/  @P0 LEA R9, R9, UR4, 0x2 ;  /* 0x0000000409090c11 */ /* 0x000fe4000f8e10ff */
[----:B------:R-:W-:-:S03]  /*05a0*/  @P0 LEA R3, R3, R18, 0x2 ;  /* 0x0000001203030211 */ /* 0x000fc600078e10ff */
[----:B------:R-:W0:Y:S03]  /*05b0*/  @P0 LDS R2, [R9] ;  /* 0x0000000009020984 */ /* 0x000e260000000800 */
[----:B------:R-:W0:Y:S02]  /*05c0*/  @P0 LDC R3, c[0x3][R3] ;  /* 0x00c0000003030b82 */ /* 0x000e240000000800 */
[----:B0-----:R-:W-:-:S07]  /*05d0*/  @P0 FFMA R23, R2, R3, R23 ;  /* 0x0000000302170223 */ /* 0x001fce0000000017 */
.L_x_7:
[----:B------:R-:W-:-:S04]  /*05e0*/  IADD3 R19, PT, PT, R19, 0x1, RZ ;  /* 0x0000000113137810 */ /* 0x000fc80007ffe0ff */
[----:B------:R-:W-:-:S13]  /*05f0*/  ISETP.NE.AND P0, PT, R19, 0x33, PT ;  /* 0x000000331300780c */ /* 0x000fda0003f05270 */
[----:B------:R-:W-:Y:S05]  /*0600*/  @P0 BRA `(.L_x_12) ;  /* 0xfffffff800c40947 */ /* 0x000fea000383ffff */
[----:B------:R-:W1:Y:S08]  /*0610*/  LDC.64 R4, c[0x0][0x380] ;  /* 0x0000e000ff047b82 */ /* 0x000e700000000a00 */
[----:B------:R-:W2:Y:S08]  /*0620*/  LDC.64 R18, c[0x3][R18+0x7f8] ;  /* 0x00c1fe0012127b82 */ /* 0x000eb00000000a00 */
[----:B0-----:R-:W0:Y:S01]  /*0630*/  LDC.64 R2, c[0x0][0x388] ;  /* 0x0000e200ff027b82 */ /* 0x001e220000000a00 */
[----:B-1----:R-:W2:Y:S04]  /*0640*/  LDG.E R6, desc[UR12][R4.64+0x7f8] ;  /* 0x0007f80c04067981 */ /* 0x002ea8000c1e1900 */
[----:B------:R-:W3:Y:S01]  /*0650*/  LDG.E R7, desc[UR12][R4.64+0x7fc] ;  /* 0x0007fc0c04077981 */ /* 0x000ee2000c1e1900 */
[----:B0-----:R-:W-:-:S04]  /*0660*/  IMAD.WIDE.U32 R2, R0, 0x4, R2 ;  /* 0x0000000400027825 */ /* 0x001fc800078e0002 */
[----:B--2---:R-:W-:-:S04]  /*0670*/  FFMA R6, R18, R6, R23 ;  /* 0x0000000612067223 */ /* 0x004fc80000000017 */
[----:B---3--:R-:W-:-:S05]  /*0680*/  FFMA R7, R19, R7, R6 ;  /* 0x0000000713077223 */ /* 0x008fca0000000006 */
[----:B------:R-:W-:Y:S01]  /*0690*/  STG.E desc[UR12][R2.64], R7 ;  /* 0x0000000702007986 */ /* 0x000fe2000c10190c */
[----:B------:R-:W-:Y:S05]  /*06a0*/  EXIT ;  /* 0x000000000000794d */ /* 0x000fea0003800000 */
.L_x_13:
        /* <DEDUP_REMOVED lines=13> */
.L_x_66:


//--------------------- .text._Z16SharedFC2Kernel2PfS_ii --------------------------
	.section	.text._Z16SharedFC2Kernel2PfS_ii,"ax",@progbits
	.align	128
        .global         _Z16SharedFC2Kernel2PfS_ii
        .type           _Z16SharedFC2Kernel2PfS_ii,@function
        .size           _Z16SharedFC2Kernel2PfS_ii,(.L_x_67 - _Z16SharedFC2Kernel2PfS_ii)
        .other          _Z16SharedFC2Kernel2PfS_ii,@"STO_CUDA_ENTRY STV_DEFAULT"
_Z16SharedFC2Kernel2PfS_ii:
.text._Z16SharedFC2Kernel2PfS_ii:
        /* <DEDUP_REMOVED lines=24> */
.L_x_16:
        /* <DEDUP_REMOVED lines=46> */
.L_x_15:
        /* <DEDUP_REMOVED lines=30> */
.L_x_17:
        /* <DEDUP_REMOVED lines=19> */
.L_x_18:
[----:B------:R-:W-:Y:S05]  /*0770*/  BRA.U !UP1, `(.L_x_14) ;  /* 0x0000000109347547 */ /* 0x000fea000b800000 */
[----:B------:R-:W0:Y:S01]  /*0780*/  LDC.64 R4, c[0x0][0x380] ;  /* 0x0000e000ff047b82 */ /* 0x000e220000000a00 */
[----:B------:R-:W-:Y:S01]  /*0790*/  UIADD3 UR4, UPT, UPT, -UR4, URZ, URZ ;  /* 0x000000ff04047290 */ /* 0x000fe2000fffe1ff */
[C---:B0-----:R-:W-:Y:S01]  /*07a0*/  IMAD.WIDE.U32 R4, R13.reuse, 0x4, R4 ;  /* 0x000000040d047825 */ /* 0x041fe200078e0004 */
[----:B------:R-:W-:-:S10]  /*07b0*/  LEA R13, R13, R2, 0x2 ;  /* 0x000000020d0d7211 */ /* 0x000fd400078e10ff */
.L_x_19:
        /* <DEDUP_REMOVED lines=9> */
.L_x_14:
[----:B------:R-:W1:Y:S02]  /*0850*/  LDC.64 R4, c[0x0][0x388] ;  /* 0x0000e200ff047b82 */ /* 0x000e640000000a00 */
[----:B-1----:R-:W-:-:S05]  /*0860*/  IMAD.WIDE.U32 R4, R0, 0x4, R4 ;  /* 0x0000000400047825 */ /* 0x002fca00078e0004 */
[----:B------:R-:W-:Y:S01]  /*0870*/  STG.E desc[UR10][R4.64], R3 ;  /* 0x0000000304007986 */ /* 0x000fe2000c10190a */
[----:B------:R-:W-:Y:S05]  /*0880*/  EXIT ;  /* 0x000000000000794d */ /* 0x000fea0003800000 */
.L_x_20:
        /* <DEDUP_REMOVED lines=15> */
.L_x_67:


//--------------------- .text._Z15SharedFC2KernelPfS_ii --------------------------
	.section	.text._Z15SharedFC2KernelPfS_ii,"ax",@progbits
	.align	128
        .global         _Z15SharedFC2KernelPfS_ii
        .type           _Z15SharedFC2KernelPfS_ii,@function
        .size           _Z15SharedFC2KernelPfS_ii,(.L_x_68 - _Z15SharedFC2KernelPfS_ii)
        .other          _Z15SharedFC2KernelPfS_ii,@"STO_CUDA_ENTRY STV_DEFAULT"
_Z15SharedFC2KernelPfS_ii:
.text._Z15SharedFC2KernelPfS_ii:
        /* <DEDUP_REMOVED lines=18> */
.L_x_26:
        /* <DEDUP_REMOVED lines=16> */
.L_x_23:
        /* <DEDUP_REMOVED lines=20> */
.L_x_22:
        /* <DEDUP_REMOVED lines=19> */
.L_x_24:
        /* <DEDUP_REMOVED lines=15> */
.L_x_25:
[----:B0-----:R-:W-:Y:S02]  /*0580*/  @P0 IADD3 R3, PT, PT, R24, R9, RZ ;  /* 0x0000000918030210 */ /* 0x001fe40007ffe0ff */
[----:B------:R-:W-:Y:S02]  /*0590*/  @P0 LEA R9, R9, UR4, 0x2 ;  /* 0x0000000409090c11 */ /* 0x000fe4000f8e10ff */
[----:B------:R-:W-:-:S03]  /*05a0*/  @P0 LEA R3, R3, R18, 0x2 ;  /* 0x0000001203030211 */ /* 0x000fc600078e10ff */
[----:B------:R-:W0:Y:S03]  /*05b0*/  @P0 LDS R2, [R9] ;  /* 0x0000000009020984 */ /* 0x000e260000000800 */
[----:B------:R-:W0:Y:S02]  /*05c0*/  @P0 LDC R3, c[0x3][R3] ;  /* 0x00c0000003030b82 */ /* 0x000e240000000800 */
[----:B0-----:R-:W-:-:S07]  /*05d0*/  @P0 FFMA R23, R2, R3, R23 ;  /* 0x0000000302170223 */ /* 0x001fce0000000017 */
.L_x_21:
        /* <DEDUP_REMOVED lines=13> */
.L_x_27:
        /* <DEDUP_REMOVED lines=13> */
.L_x_68:


//--------------------- .text._Z16SharedFC1Kernel4PfS_S_ii --------------------------
	.section	.text._Z16SharedFC1Kernel4PfS_S_ii,"ax",@progbits
	.align	128
        .global         _Z16SharedFC1Kernel4PfS_S_ii
        .type           _Z16SharedFC1Kernel4PfS_S_ii,@function
        .size           _Z16SharedFC1Kernel4PfS_S_ii,(.L_x_69 - _Z16SharedFC1Kernel4PfS_S_ii)
        .other          _Z16SharedFC1Kernel4PfS_S_ii,@"STO_CUDA_ENTRY STV_DEFAULT"
_Z16SharedFC1Kernel4PfS_S_ii:
.text._Z16SharedFC1Kernel4PfS_S_ii:
[----:B------:R-:W-:Y:S01]  /*0000*/  LDC R1, c[0x0][0x37c] ;  /* 0x0000df00ff017b82 */ /* 0x000fe20000000800 */
[----:B------:R-:W0:Y:S01]  /*0010*/  LDCU UR6, c[0x0][0x398] ;  /* 0x00007300ff0677ac */ /* 0x000e220008000800 */
[----:B------:R-:W1:Y:S01]  /*0020*/  S2R R0, SR_TID.X ;  /* 0x0000000000007919 */ /* 0x000e620000002100 */
[----:B------:R-:W-:Y:S01]  /*0030*/  HFMA2 R14, -RZ, RZ, 0, 0 ;  /* 0x00000000ff0e7431 */ /* 0x000fe200000001ff */
[----:B------:R-:W2:Y:S01]  /*0040*/  LDCU.64 UR10, c[0x0][0x358] ;  /* 0x00006b00ff0a77ac */ /* 0x000ea20008000a00 */
[----:B0-----:R-:W-:-:S09]  /*0050*/  UISETP.GE.AND UP0, UPT, UR6, 0x1, UPT ;  /* 0x000000010600788c */ /* 0x001fd2000bf06270 */
[----:B--2---:R-:W-:Y:S05]  /*0060*/  BRA.U !UP0, `(.L_x_28) ;  /* 0x00000009089c7547 */ /* 0x004fea000b800000 */
[----:B------:R-:W-:Y:S02]  /*0070*/  UISETP.GE.U32.AND UP1, UPT, UR6, 0x10, UPT ;  /* 0x000000100600788c */ /* 0x000fe4000bf26070 */
[----:B-1----:R-:W-:Y:S01]  /*0080*/  IMAD R6, R0, UR6, RZ ;  /* 0x0000000600067c24 */ /* 0x002fe2000f8e02ff */
[----:B------:R-:W-:Y:S01]  /*0090*/  ULOP3.LUT UR7, UR6, 0xf, URZ, 0xc0, !UPT ;  /* 0x0000000f06077892 */ /* 0x000fe2000f8ec0ff */
[----:B------:R-:W-:Y:S02]  /*00a0*/  MOV R14, RZ ;  /* 0x000000ff000e7202 */ /* 0x000fe40000000f00 */
[----:B------:R-:W-:Y:S01]  /*00b0*/  MOV R7, RZ ;  /* 0x000000ff00077202 */ /* 0x000fe20000000f00 */
[----:B------:R-:W-:Y:S02]  /*00c0*/  UISETP.NE.AND UP0, UPT, UR7, URZ, UPT ;  /* 0x000000ff0700728c */ /* 0x000fe4000bf05270 */
[----:B------:R-:W-:Y:S09]  /*00d0*/  BRA.U !UP1, `(.L_x_29) ;  /* 0x0000000509107547 */ /* 0x000ff2000b800000 */
[----:B------:R-:W0:Y:S01]  /*00e0*/  LDC.64 R2, c[0x0][0x388] ;  /* 0x0000e200ff027b82 */ /* 0x000e220000000a00 */
[----:B------:R-:W1:Y:S01]  /*00f0*/  LDCU.64 UR4, c[0x0][0x380] ;  /* 0x00007000ff0477ac */ /* 0x000e620008000a00 */
[----:B------:R-:W-:Y:S01]  /*0100*/  MOV R14, RZ ;  /* 0x000000ff000e7202 */ /* 0x000fe20000000f00 */
[----:B------:R-:W-:-:S04]  /*0110*/  ULOP3.LUT UR8, UR6, 0x7ffffff0, URZ, 0xc0, !UPT ;  /* 0x7ffffff006087892 */ /* 0x000fc8000f8ec0ff */
[----:B------:R-:W-:Y:S02]  /*0120*/  UIADD3 UR9, UPT, UPT, -UR8, URZ, URZ ;  /* 0x000000ff08097290 */ /* 0x000fe4000fffe1ff */
[----:B------:R-:W-:Y:S01]  /*0130*/  MOV R7, UR8 ;  /* 0x0000000800077c02 */ /* 0x000fe20008000f00 */
[----:B-1----:R-:W-:-:S04]  /*0140*/  UIADD3 UR4, UP1, UPT, UR4, 0x20, URZ ;  /* 0x0000002004047890 */ /* 0x002fc8000ff3e0ff */
[----:B------:R-:W-:Y:S01]  /*0150*/  UIADD3.X UR5, UPT, UPT, URZ, UR5, URZ, UP1, !UPT ;  /* 0x00000005ff057290 */ /* 0x000fe20008ffe4ff */
[----:B0-----:R-:W-:Y:S01]  /*0160*/  IMAD.WIDE.U32 R2, R6, 0x4, R2 ;  /* 0x0000000406027825 */ /* 0x001fe200078e0002 */
[----:B------:R-:W-:Y:S02]  /*0170*/  MOV R4, UR4 ;  /* 0x0000000400047c02 */ /* 0x000fe40008000f00 */
[----:B------:R-:W-:Y:S02]  /*0180*/  IADD3 R2, P0, PT, R2, 0x20, RZ ;  /* 0x0000002002027810 */ /* 0x000fe40007f1e0ff */
[----:B------:R-:W-:Y:S02]  /*0190*/  MOV R5, UR5 ;  /* 0x0000000500057c02 */ /* 0x000fe40008000f00 */
[----:B------:R-:W-:-:S09]  /*01a0*/  IADD3.X R3, PT, PT, RZ, R3, RZ, P0, !PT ;  /* 0x00000003ff037210 */ /* 0x000fd200007fe4ff */
.L_x_30:
[----:B------:R-:W2:Y:S04]  /*01b0*/  LDG.E R15, desc[UR10][R4.64+-0x20] ;  /* 0xffffe00a040f7981 */ /* 0x000ea8000c1e1900 */
[----:B------:R-:W2:Y:S04]  /*01c0*/  LDG.E R16, desc[UR10][R2.64+-0x20] ;  /* 0xffffe00a02107981 */ /* 0x000ea8000c1e1900 */
[----:B------:R-:W3:Y:S04]  /*01d0*/  LDG.E R24, desc[UR10][R4.64+-0x1c] ;  /* 0xffffe40a04187981 */ /* 0x000ee8000c1e1900 */
[----:B------:R-:W3:Y:S04]  /*01e0*/  LDG.E R25, desc[UR10][R2.64+-0x1c] ;  /* 0xffffe40a02197981 */ /* 0x000ee8000c1e1900 */
[----:B------:R-:W4:Y:S04]  /*01f0*/  LDG.E R19, desc[UR10][R4.64+-0x18] ;  /* 0xffffe80a04137981 */ /* 0x000f28000c1e1900 */
[----:B------:R-:W4:Y:S04]  /*0200*/  LDG.E R18, desc[UR10][R2.64+-0x18] ;  /* 0xffffe80a02127981 */ /* 0x000f28000c1e1900 */
        /* <DEDUP_REMOVED lines=10> */
[----:B------:R-:W5:Y:S01]  /*02b0*/  LDG.E R17, desc[UR10][R2.64] ;  /* 0x0000000a02117981 */ /* 0x000f62000c1e1900 */
[----:B--2---:R-:W-:-:S03]  /*02c0*/  FFMA R15, R15, R16, R14 ;  /* 0x000000100f0f7223 */ /* 0x004fc6000000000e */
[----:B------:R-:W2:Y:S04]  /*02d0*/  LDG.E R16, desc[UR10][R4.64] ;  /* 0x0000000a04107981 */ /* 0x000ea8000c1e1900 */
[----:B------:R-:W2:Y:S01]  /*02e0*/  LDG.E R14, desc[UR10][R4.64+0x4] ;  /* 0x0000040a040e7981 */ /* 0x000ea2000c1e1900 */
[----:B---3--:R-:W-:-:S03]  /*02f0*/  FFMA R24, R24, R25, R15 ;  /* 0x0000001918187223 */ /* 0x008fc6000000000f */
[----:B------:R-:W3:Y:S01]  /*0300*/  LDG.E R15, desc[UR10][R2.64+0x4] ;  /* 0x0000040a020f7981 */ /* 0x000ee2000c1e1900 */
[----:B----4-:R-:W-:-:S03]  /*0310*/  FFMA R25, R19, R18, R24 ;  /* 0x0000001213197223 */ /* 0x010fc60000000018 */
[----:B------:R-:W4:Y:S04]  /*0320*/  LDG.E R18, desc[UR10][R4.64+0x8] ;  /* 0x0000080a04127981 */ /* 0x000f28000c1e1900 */
[----:B------:R-:W4:Y:S01]  /*0330*/  LDG.E R19, desc[UR10][R2.64+0x8] ;  /* 0x0000080a02137981 */ /* 0x000f22000c1e1900 */
[----:B-----5:R-:W-:-:S03]  /*0340*/  FFMA R25, R20, R21, R25 ;  /* 0x0000001514197223 */ /* 0x020fc60000000019 */
[----:B------:R-:W5:Y:S04]  /*0350*/  LDG.E R20, desc[UR10][R4.64+0xc] ;  /* 0x00000c0a04147981 */ /* 0x000f68000c1e1900 */
[----:B------:R-:W5:Y:S01]  /*0360*/  LDG.E R21, desc[UR10][R2.64+0xc] ;  /* 0x00000c0a02157981 */ /* 0x000f62000c1e1900 */
[----:B------:R-:W-:-:S03]  /*0370*/  FFMA R25, R22, R23, R25 ;  /* 0x0000001716197223 */ /* 0x000fc60000000019 */
[----:B------:R-:W5:Y:S04]  /*0380*/  LDG.E R22, desc[UR10][R4.64+0x10] ;  /* 0x0000100a04167981 */ /* 0x000f68000c1e1900 */
[----:B------:R-:W5:Y:S01]  /*0390*/  LDG.E R23, desc[UR10][R2.64+0x10] ;  /* 0x0000100a02177981 */ /* 0x000f62000c1e1900 */
[----:B------:R-:W-:-:S03]  /*03a0*/  FFMA R26, R12, R13, R25 ;  /* 0x0000000d0c1a7223 */ /* 0x000fc60000000019 */
[----:B------:R-:W5:Y:S04]  /*03b0*/  LDG.E R24, desc[UR10][R4.64+0x14] ;  /* 0x0000140a04187981 */ /* 0x000f68000c1e1900 */
[----:B------:R-:W5:Y:S04]  /*03c0*/  LDG.E R25, desc[UR10][R2.64+0x14] ;  /* 0x0000140a02197981 */ /* 0x000f68000c1e1900 */
[----:B------:R-:W5:Y:S01]  /*03d0*/  LDG.E R12, desc[UR10][R4.64+0x18] ;  /* 0x0000180a040c7981 */ /* 0x000f62000c1e1900 */
[----:B------:R-:W-:-:S03]  /*03e0*/  FFMA R27, R11, R8, R26 ;  /* 0x000000080b1b7223 */ /* 0x000fc6000000001a */
[----:B------:R-:W5:Y:S04]  /*03f0*/  LDG.E R13, desc[UR10][R2.64+0x18] ;  /* 0x0000180a020d7981 */ /* 0x000f68000c1e1900 */
[----:B------:R0:W5:Y:S04]  /*0400*/  LDG.E R8, desc[UR10][R4.64+0x1c] ;  /* 0x00001c0a04087981 */ /* 0x000168000c1e1900 */
[----:B------:R1:W5:Y:S01]  /*0410*/  LDG.E R11, desc[UR10][R2.64+0x1c] ;  /* 0x00001c0a020b7981 */ /* 0x000362000c1e1900 */
[----:B------:R-:W-:Y:S01]  /*0420*/  FFMA R9, R10, R9, R27 ;  /* 0x000000090a097223 */ /* 0x000fe2000000001b */
[----:B------:R-:W-:-:S04]  /*0430*/  UIADD3 UR9, UPT, UPT, UR9, 0x10, URZ ;  /* 0x0000001009097890 */ /* 0x000fc8000fffe0ff */
[----:B------:R-:W-:Y:S01]  /*0440*/  UISETP.NE.AND UP1, UPT, UR9, URZ, UPT ;  /* 0x000000ff0900728c */ /* 0x000fe2000bf25270 */
[----:B0-----:R-:W-:Y:S02]  /*0450*/  IADD3 R4, P0, PT, R4, 0x40, RZ ;  /* 0x0000004004047810 */ /* 0x001fe40007f1e0ff */
[----:B-1----:R-:W-:Y:S02]  /*0460*/  IADD3 R2, P1, PT, R2, 0x40, RZ ;  /* 0x0000004002027810 */ /* 0x002fe40007f3e0ff */
[----:B------:R-:W-:Y:S02]  /*0470*/  IADD3.X R5, PT, PT, RZ, R5, RZ, P0, !PT ;  /* 0x00000005ff057210 */ /* 0x000fe400007fe4ff */
[----:B------:R-:W-:Y:S01]  /*0480*/  IADD3.X R3, PT, PT, RZ, R3, RZ, P1, !PT ;  /* 0x00000003ff037210 */ /* 0x000fe20000ffe4ff */
[----:B--2---:R-:W-:-:S04]  /*0490*/  FFMA R9, R16, R17, R9 ;  /* 0x0000001110097223 */ /* 0x004fc80000000009 */
[----:B---3--:R-:W-:-:S04]  /*04a0*/  FFMA R9, R14, R15, R9 ;  /* 0x0000000f0e097223 */ /* 0x008fc80000000009 */
[----:B----4-:R-:W-:-:S04]  /*04b0*/  FFMA R9, R18, R19, R9 ;  /* 0x0000001312097223 */ /* 0x010fc80000000009 */
[----:B-----5:R-:W-:-:S04]  /*04c0*/  FFMA R9, R20, R21, R9 ;  /* 0x0000001514097223 */ /* 0x020fc80000000009 */
[----:B------:R-:W-:-:S04]  /*04d0*/  FFMA R9, R22, R23, R9 ;  /* 0x0000001716097223 */ /* 0x000fc80000000009 */
[----:B------:R-:W-:-:S04]  /*04e0*/  FFMA R9, R24, R25, R9 ;  /* 0x0000001918097223 */ /* 0x000fc80000000009 */
[----:B------:R-:W-:-:S04]  /*04f0*/  FFMA R9, R12, R13, R9 ;  /* 0x0000000d0c097223 */ /* 0x000fc80000000009 */
[----:B------:R-:W-:Y:S01]  /*0500*/  FFMA R14, R8, R11, R9 ;  /* 0x0000000b080e7223 */ /* 0x000fe20000000009 */
[----:B------:R-:W-:Y:S06]  /*0510*/  BRA.U UP1, `(.L_x_30) ;  /* 0xfffffffd01247547 */ /* 0x000fec000b83ffff */
.L_x_29:
[----:B------:R-:W-:Y:S05]  /*0520*/  BRA.U !UP0, `(.L_x_28) ;  /* 0x00000005086c7547 */ /* 0x000fea000b800000 */
[----:B------:R-:W-:Y:S02]  /*0530*/  UISETP.GE.U32.AND UP0, UPT, UR7, 0x8, UPT ;  /* 0x000000080700788c */ /* 0x000fe4000bf06070 */
[----:B------:R-:W-:-:S04]  /*0540*/  ULOP3.LUT UR5, UR6, 0x7, URZ, 0xc0, !UPT ;  /* 0x0000000706057892 */ /* 0x000fc8000f8ec0ff */
[----:B------:R-:W-:-:S03]  /*0550*/  UISETP.NE.AND UP1, UPT, UR5, URZ, UPT ;  /* 0x000000ff0500728c */ /* 0x000fc6000bf25270 */
[----:B------:R-:W-:Y:S08]  /*0560*/  BRA.U !UP0, `(.L_x_31) ;  /* 0x00000001088c7547 */ /* 0x000ff0000b800000 */
[----:B------:R-:W0:Y:S01]  /*0570*/  LDC.64 R8, c[0x0][0x388] ;  /* 0x0000e200ff087b82 */ /* 0x000e220000000a00 */
[----:B------:R-:W1:Y:S01]  /*0580*/  LDCU.64 UR8, c[0x0][0x388] ;  /* 0x00007100ff0877ac */ /* 0x000e620008000a00 */
[CC--:B------:R-:W-:Y:S02]  /*0590*/  IADD3 R3, PT, PT, R6.reuse, R7.reuse, RZ ;  /* 0x0000000706037210 */ /* 0x0c0fe40007ffe0ff */
[----:B------:R-:W-:-:S04]  /*05a0*/  IADD3 R10, P0, PT, R6, R7, RZ ;  /* 0x00000007060a7210 */ /* 0x000fc80007f1e0ff */
[----:B------:R-:W2:Y:S01]  /*05b0*/  LDC.64 R4, c[0x0][0x380] ;  /* 0x0000e000ff047b82 */ /* 0x000ea20000000a00 */
[----:B0-----:R-:W-:Y:S01]  /*05c0*/  IMAD.WIDE.U32 R8, R3, 0x4, R8 ;  /* 0x0000000403087825 */ /* 0x001fe200078e0008 */
[----:B------:R-:W-:Y:S02]  /*05d0*/  IADD3.X R3, PT, PT, RZ, RZ, RZ, P0, !PT ;  /* 0x000000ffff037210 */ /* 0x000fe400007fe4ff */
[----:B-1----:R-:W-:-:S04]  /*05e0*/  LEA R2, P0, R10, UR8, 0x2 ;  /* 0x000000080a027c11 */ /* 0x002fc8000f8010ff */
[----:B------:R-:W-:Y:S01]  /*05f0*/  LEA.HI.X R3, R10, UR9, R3, 0x2, P0 ;  /* 0x000000090a037c11 */ /* 0x000fe200080f1403 */
[C---:B--2---:R-:W-:Y:S01]  /*0600*/  IMAD.WIDE.U32 R4, R7.reuse, 0x4, R4 ;  /* 0x0000000407047825 */ /* 0x044fe200078e0004 */
        /* <DEDUP_REMOVED lines=16> */
[----:B------:R-:W-:Y:S01]  /*0710*/  IADD3 R7, PT, PT, R7, 0x8, RZ ;  /* 0x0000000807077810 */ /* 0x000fe20007ffe0ff */
[----:B--2---:R-:W-:-:S04]  /*0720*/  FFMA R10, R11, R10, R14 ;  /* 0x0000000a0b0a7223 */ /* 0x004fc8000000000e */
[----:B---3--:R-:W-:-:S04]  /*0730*/  FFMA R10, R13, R12, R10 ;  /* 0x0000000c0d0a7223 */ /* 0x008fc8000000000a */
[----:B----4-:R-:W-:-:S04]  /*0740*/  FFMA R10, R15, R16, R10 ;  /* 0x000000100f0a7223 */ /* 0x010fc8000000000a */
[----:B-----5:R-:W-:-:S04]  /*0750*/  FFMA R10, R17, R18, R10 ;  /* 0x00000012110a7223 */ /* 0x020fc8000000000a */
[----:B------:R-:W-:-:S04]  /*0760*/  FFMA R10, R19, R20, R10 ;  /* 0x00000014130a7223 */ /* 0x000fc8000000000a */
[----:B------:R-:W-:-:S04]  /*0770*/  FFMA R21, R21, R22, R10 ;  /* 0x0000001615157223 */ /* 0x000fc8000000000a */
[----:B------:R-:W-:-:S04]  /*0780*/  FFMA R8, R8, R9, R21 ;  /* 0x0000000908087223 */ /* 0x000fc80000000015 */
[----:B------:R-:W-:-:S07]  /*0790*/  FFMA R14, R23, R24, R8 ;  /* 0x00000018170e7223 */ /* 0x000fce0000000008 */
.L_x_31:
        /* <DEDUP_REMOVED lines=12> */
[----:B-1----:R-:W-:-:S03]  /*0860*/  LEA R2, P0, R10, UR6, 0x2 ;  /* 0x000000060a027c11 */ /* 0x002fc6000f8010ff */
[----:B------:R-:W3:Y:S01]  /*0870*/  LDG.E R8, desc[UR10][R8.64] ;  /* 0x0000000a08087981 */ /* 0x000ee2000c1e1900 */
[----:B------:R-:W-:Y:S01]  /*0880*/  LEA.HI.X R3, R10, UR7, R3, 0x2, P0 ;  /* 0x000000070a037c11 */ /* 0x000fe200080f1403 */
[----:B--2---:R-:W-:-:S04]  /*0890*/  IMAD.WIDE.U32 R4, R7, 0x4, R4 ;  /* 0x0000000407047825 */ /* 0x004fc800078e0004 */
[----:B------:R-:W2:Y:S04]  /*08a0*/  LDG.E R12, desc[UR10][R2.64+0x4] ;  /* 0x0000040a020c7981 */ /* 0x000ea8000c1e1900 */
[----:B------:R-:W3:Y:S04]  /*08b0*/  LDG.E R11, desc[UR10][R4.64] ;  /* 0x0000000a040b7981 */ /* 0x000ee8000c1e1900 */
[----:B------:R-:W2:Y:S04]  /*08c0*/  LDG.E R10, desc[UR10][R4.64+0x4] ;  /* 0x0000040a040a7981 */ /* 0x000ea8000c1e1900 */
[----:B------:R-:W4:Y:S04]  /*08d0*/  LDG.E R13, desc[UR10][R4.64+0x8] ;  /* 0x0000080a040d7981 */ /* 0x000f28000c1e1900 */
[----:B------:R-:W4:Y:S04]  /*08e0*/  LDG.E R15, desc[UR10][R2.64+0x8] ;  /* 0x0000080a020f7981 */ /* 0x000f28000c1e1900 */
[----:B------:R-:W5:Y:S04]  /*08f0*/  LDG.E R16, desc[UR10][R2.64+0xc] ;  /* 0x00000c0a02107981 */ /* 0x000f68000c1e1900 */
[----:B------:R-:W5:Y:S01]  /*0900*/  LDG.E R17, desc[UR10][R4.64+0xc] ;  /* 0x00000c0a04117981 */ /* 0x000f62000c1e1900 */
[----:B------:R-:W-:Y:S01]  /*0910*/  IADD3 R7, PT, PT, R7, 0x4, RZ ;  /* 0x0000000407077810 */ /* 0x000fe20007ffe0ff */
[----:B---3--:R-:W-:-:S04]  /*0920*/  FFMA R11, R11, R8, R14 ;  /* 0x000000080b0b7223 */ /* 0x008fc8000000000e */
[----:B--2---:R-:W-:-:S04]  /*0930*/  FFMA R10, R10, R12, R11 ;  /* 0x0000000c0a0a7223 */ /* 0x004fc8000000000b */
[----:B----4-:R-:W-:-:S04]  /*0940*/  FFMA R10, R13, R15, R10 ;  /* 0x0000000f0d0a7223 */ /* 0x010fc8000000000a */
[----:B-----5:R-:W-:-:S07]  /*0950*/  FFMA R14, R17, R16, R10 ;  /* 0x00000010110e7223 */ /* 0x020fce000000000a */
.L_x_32:
[----:B------:R-:W-:Y:S05]  /*0960*/  BRA.U !UP1, `(.L_x_28) ;  /* 0x00000001095c7547 */ /* 0x000fea000b800000 */
[----:B------:R-:W0:Y:S01]  /*0970*/  LDC.64 R2, c[0x0][0x388] ;  /* 0x0000e200ff027b82 */ /* 0x000e220000000a00 */
[----:B------:R-:W-:Y:S01]  /*0980*/  IADD3 R9, PT, PT, R6, R7, RZ ;  /* 0x0000000706097210 */ /* 0x000fe20007ffe0ff */
[----:B------:R-:W-:-:S06]  /*0990*/  UIADD3 UR4, UPT, UPT, -UR4, URZ, URZ ;  /* 0x000000ff04047290 */ /* 0x000fcc000fffe1ff */
[----:B------:R-:W1:Y:S01]  /*09a0*/  LDC.64 R4, c[0x0][0x380] ;  /* 0x0000e000ff047b82 */ /* 0x000e620000000a00 */
[----:B0-----:R-:W-:-:S03]  /*09b0*/  IMAD.WIDE.U32 R2, R9, 0x4, R2 ;  /* 0x0000000409027825 */ /* 0x001fc600078e0002 */
[----:B------:R-:W-:Y:S02]  /*09c0*/  MOV R6, R2 ;  /* 0x0000000200067202 */ /* 0x000fe40000000f00 */
[----:B------:R-:W-:Y:S01]  /*09d0*/  MOV R9, R3 ;  /* 0x0000000300097202 */ /* 0x000fe20000000f00 */
[----:B-1----:R-:W-:-:S03]  /*09e0*/  IMAD.WIDE.U32 R4, R7, 0x4, R4 ;  /* 0x0000000407047825 */ /* 0x002fc600078e0004 */
[----:B------:R-:W-:Y:S02]  /*09f0*/  MOV R2, R4 ;  /* 0x0000000400027202 */ /* 0x000fe40000000f00 */
[----:B------:R-:W-:-:S07]  /*0a00*/  MOV R7, R5 ;  /* 0x0000000500077202 */ /* 0x000fce0000000f00 */
.L_x_33:
[----:B------:R-:W-:Y:S02]  /*0a10*/  MOV R3, R7 ;  /* 0x0000000700037202 */ /* 0x000fe40000000f00 */
[----:B------:R-:W-:Y:S02]  /*0a20*/  MOV R4, R6 ;  /* 0x0000000600047202 */ /* 0x000fe40000000f00 */
[----:B------:R-:W-:Y:S02]  /*0a30*/  MOV R5, R9 ;  /* 0x0000000900057202 */ /* 0x000fe40000000f00 */
[----:B------:R0:W2:Y:S04]  /*0a40*/  LDG.E R3, desc[UR10][R2.64] ;  /* 0x0000000a02037981 */ /* 0x0000a8000c1e1900 */
[----:B------:R-:W2:Y:S01]  /*0a50*/  LDG.E R4, desc[UR10][R4.64] ;  /* 0x0000000a04047981 */ /* 0x000ea2000c1e1900 */
[----:B------:R-:W-:Y:S01]  /*0a60*/  UIADD3 UR4, UPT, UPT, UR4, 0x1, URZ ;  /* 0x0000000104047890 */ /* 0x000fe2000fffe0ff */
[----:B------:R-:W-:-:S03]  /*0a70*/  IADD3 R6, P0, PT, R6, 0x4, RZ ;  /* 0x0000000406067810 */ /* 0x000fc60007f1e0ff */
[----:B------:R-:W-:Y:S01]  /*0a80*/  UISETP.NE.AND UP0, UPT, UR4, URZ, UPT ;  /* 0x000000ff0400728c */ /* 0x000fe2000bf05270 */
[----:B0-----:R-:W-:Y:S02]  /*0a90*/  IADD3 R2, P1, PT, R2, 0x4, RZ ;  /* 0x0000000402027810 */ /* 0x001fe40007f3e0ff */
[----:B------:R-:W-:Y:S02]  /*0aa0*/  IADD3.X R9, PT, PT, RZ, R9, RZ, P0, !PT ;  /* 0x00000009ff097210 */ /* 0x000fe400007fe4ff */
[----:B------:R-:W-:Y:S01]  /*0ab0*/  IADD3.X R7, PT, PT, RZ, R7, RZ, P1, !PT ;  /* 0x00000007ff077210 */ /* 0x000fe20000ffe4ff */
[----:B--2---:R-:W-:-:S03]  /*0ac0*/  FFMA R14, R3, R4, R14 ;  /* 0x00000004030e7223 */ /* 0x004fc6000000000e */
[----:B------:R-:W-:Y:S05]  /*0ad0*/  BRA.U UP0, `(.L_x_33) ;  /* 0xfffffffd00cc7547 */ /* 0x000fea000b83ffff */
.L_x_28:
[----:B------:R-:W1:Y:S02]  /*0ae0*/  LDC.64 R2, c[0x0][0x390] ;  /* 0x0000e400ff027b82 */ /* 0x000e640000000a00 */
[----:B-1----:R-:W-:-:S05]  /*0af0*/  IMAD.WIDE.U32 R2, R0, 0x4, R2 ;  /* 0x0000000400027825 */ /* 0x002fca00078e0002 */
[----:B------:R-:W-:Y:S01]  /*0b00*/  STG.E desc[UR10][R2.64], R14 ;  /* 0x0000000e02007986 */ /* 0x000fe2000c10190a */
[----:B------:R-:W-:Y:S05]  /*0b10*/  EXIT ;  /* 0x000000000000794d */ /* 0x000fea0003800000 */
.L_x_34:
        /* <DEDUP_REMOVED lines=14> */
.L_x_69:


//--------------------- .text._Z16SharedFC1Kernel3PfS_S_ii --------------------------
	.section	.text._Z16SharedFC1Kernel3PfS_S_ii,"ax",@progbits
	.align	128
        .global         _Z16SharedFC1Kernel3PfS_S_ii
        .type           _Z16SharedFC1Kernel3PfS_S_ii,@function
        .size           _Z16SharedFC1Kernel3PfS_S_ii,(.L_x_70 - _Z16SharedFC1Kernel3PfS_S_ii)
        .other          _Z16SharedFC1Kernel3PfS_S_ii,@"STO_CUDA_ENTRY STV_DEFAULT"
_Z16SharedFC1Kernel3PfS_S_ii:
.text._Z16SharedFC1Kernel3PfS_S_ii:
[----:B------:R-:W-:Y:S01]  /*0000*/  LDC R1, c[0x0][0x37c] ;  /* 0x0000df00ff017b82 */ /* 0x000fe20000000800 */
[----:B------:R-:W0:Y:S07]  /*0010*/  S2R R0, SR_TID.X ;  /* 0x0000000000007919 */ /* 0x000e2e0000002100 */
[----:B------:R-:W1:Y:S01]  /*0020*/  S2UR UR5, SR_CgaCtaId ;  /* 0x00000000000579c3 */ /* 0x000e620000008800 */
[----:B------:R-:W2:Y:S01]  /*0030*/  LDCU.64 UR6, c[0x0][0x388] ;  /* 0x00007100ff0677ac */ /* 0x000ea20008000a00 */
[----:B------:R-:W-:Y:S01]  /*0040*/  HFMA2 R15, -RZ, RZ, 0, 0 ;  /* 0x00000000ff0f7431 */ /* 0x000fe200000001ff */
[----:B------:R-:W-:Y:S01]  /*0050*/  UMOV UR4, 0x400 ;  /* 0x0000040000047882 */ /* 0x000fe20000000000 */
[----:B------:R-:W3:Y:S01]  /*0060*/  LDCU.64 UR10, c[0x0][0x358] ;  /* 0x00006b00ff0a77ac */ /* 0x000ee20008000a00 */
[----:B--2---:R-:W-:-:S04]  /*0070*/  UIADD3 UR6, UP0, UPT, UR6, 0x20, URZ ;  /* 0x0000002006067890 */ /* 0x004fc8000ff1e0ff */
[----:B------:R-:W-:Y:S02]  /*0080*/  UIADD3.X UR7, UPT, UPT, URZ, UR7, URZ, UP0, !UPT ;  /* 0x00000007ff077290 */ /* 0x000fe400087fe4ff */
[----:B-1----:R-:W-:-:S03]  /*0090*/  ULEA UR5, UR5, UR4, 0x18 ;  /* 0x0000000405057291 */ /* 0x002fc6000f8ec0ff */
[----:B------:R-:W-:-:S03]  /*00a0*/  UMOV UR4, URZ ;  /* 0x000000ff00047c82 */ /* 0x000fc60008000000 */
[----:B0--3--:R-:W-:-:S07]  /*00b0*/  LEA R26, R0, UR5, 0x2 ;  /* 0x00000005001a7c11 */ /* 0x009fce000f8e10ff */
.L_x_36:
[----:B------:R-:W0:Y:S01]  /*00c0*/  LDC.64 R4, c[0x0][0x380] ;  /* 0x0000e000ff047b82 */ /* 0x000e220000000a00 */
[----:B------:R-:W-:-:S06]  /*00d0*/  USHF.L.U32 UR8, UR4, 0x9, URZ ;  /* 0x0000000904087899 */ /* 0x000fcc00080006ff */
[----:B------:R-:W-:-:S05]  /*00e0*/  IADD3 R3, PT, PT, R0, UR8, RZ ;  /* 0x0000000800037c10 */ /* 0x000fca000fffe0ff */
[----:B0-----:R-:W-:Y:S02]  /*00f0*/  IMAD.WIDE.U32 R4, R3, 0x4, R4 ;  /* 0x0000000403047825 */ /* 0x001fe400078e0004 */
[----:B------:R-:W0:Y:S04]  /*0100*/  LDC R3, c[0x0][0x398] ;  /* 0x0000e600ff037b82 */ /* 0x000e280000000800 */
[----:B------:R-:W2:Y:S01]  /*0110*/  LDG.E R5, desc[UR10][R4.64] ;  /* 0x0000000a04057981 */ /* 0x000ea2000c1e1900 */
[----:B------:R-:W-:Y:S01]  /*0120*/  UIADD3 UR4, UPT, UPT, UR4, 0x1, URZ ;  /* 0x0000000104047890 */ /* 0x000fe2000fffe0ff */
[----:B------:R-:W-:-:S03]  /*0130*/  MOV R2, 0x20 ;  /* 0x0000002000027802 */ /* 0x000fc60000000f00 */
[----:B------:R-:W-:Y:S01]  /*0140*/  UISETP.NE.AND UP0, UPT, UR4, 0x24, UPT ;  /* 0x000000240400788c */ /* 0x000fe2000bf05270 */
[----:B0-----:R-:W-:Y:S01]  /*0150*/  IMAD R3, R0, R3, UR8 ;  /* 0x0000000800037e24 */ /* 0x001fe2000f8e0203 */
[----:B--2---:R0:W-:Y:S01]  /*0160*/  STS [R26], R5 ;  /* 0x000000051a007388 */ /* 0x0041e20000000800 */
[----:B------:R-:W-:Y:S08]  /*0170*/  BAR.SYNC.DEFER_BLOCKING 0x0 ;  /* 0x0000000000007b1d */ /* 0x000ff00000010000 */
.L_x_35:
[----:B------:R-:W-:Y:S01]  /*0180*/  MOV R28, UR6 ;  /* 0x00000006001c7c02 */ /* 0x000fe20008000f00 */
[----:B------:R-:W1:Y:S01]  /*0190*/  LDS.128 R8, [R2+UR5+-0x20] ;  /* 0xffffe00502087984 */ /* 0x000e620008000c00 */
[----:B------:R-:W-:-:S03]  /*01a0*/  MOV R29, UR7 ;  /* 0x00000007001d7c02 */ /* 0x000fc60008000f00 */
[----:B------:R-:W-:-:S05]  /*01b0*/  IMAD.WIDE R28, R3, 0x4, R28 ;  /* 0x00000004031c7825 */ /* 0x000fca00078e021c */
[----:B------:R-:W1:Y:S04]  /*01c0*/  LDG.E R4, desc[UR10][R28.64+-0x20] ;  /* 0xffffe00a1c047981 */ /* 0x000e68000c1e1900 */
[----:B0-----:R-:W2:Y:S04]  /*01d0*/  LDG.E R5, desc[UR10][R28.64+-0x1c] ;  /* 0xffffe40a1c057981 */ /* 0x001ea8000c1e1900 */
[----:B------:R-:W3:Y:S04]  /*01e0*/  LDG.E R27, desc[UR10][R28.64+-0x18] ;  /* 0xffffe80a1c1b7981 */ /* 0x000ee8000c1e1900 */
        /* <DEDUP_REMOVED lines=14> */
[----:B-1----:R-:W-:-:S04]  /*02d0*/  FFMA R4, R8, R4, R15 ;  /* 0x0000000408047223 */ /* 0x002fc8000000000f */
[----:B--2---:R-:W-:Y:S02]  /*02e0*/  FFMA R8, R5, R9, R4 ;  /* 0x0000000905087223 */ /* 0x004fe40000000004 */
[----:B------:R-:W5:Y:S02]  /*02f0*/  LDS.128 R4, [R2+UR5+-0x10] ;  /* 0xfffff00502047984 */ /* 0x000f640008000c00 */
[----:B---3--:R-:W-:-:S04]  /*0300*/  FFMA R27, R27, R10, R8 ;  /* 0x0000000a1b1b7223 */ /* 0x008fc80000000008 */
[----:B----4-:R-:W-:Y:S02]  /*0310*/  FFMA R27, R14, R11, R27 ;  /* 0x0000000b0e1b7223 */ /* 0x010fe4000000001b */
[----:B------:R-:W0:Y:S02]  /*0320*/  LDS.128 R8, [R2+UR5] ;  /* 0x0000000502087984 */ /* 0x000e240008000c00 */
[----:B-----5:R-:W-:-:S04]  /*0330*/  FFMA R13, R4, R13, R27 ;  /* 0x0000000d040d7223 */ /* 0x020fc8000000001b */
[----:B------:R-:W-:Y:S02]  /*0340*/  FFMA R4, R12, R5, R13 ;  /* 0x000000050c047223 */ /* 0x000fe4000000000d */
[----:B------:R1:W2:Y:S02]  /*0350*/  LDS.128 R12, [R2+UR5+0x10] ;  /* 0x00001005020c7984 */ /* 0x0002a40008000c00 */
[----:B------:R-:W-:-:S04]  /*0360*/  FFMA R17, R17, R6, R4 ;  /* 0x0000000611117223 */ /* 0x000fc80000000004 */
[----:B------:R-:W-:Y:S01]  /*0370*/  FFMA R7, R16, R7, R17 ;  /* 0x0000000710077223 */ /* 0x000fe20000000011 */
[----:B-1----:R-:W-:-:S03]  /*0380*/  IADD3 R2, PT, PT, R2, 0x40, RZ ;  /* 0x0000004002027810 */ /* 0x002fc60007ffe0ff */
[----:B0-----:R-:W-:Y:S01]  /*0390*/  FFMA R7, R8, R19, R7 ;  /* 0x0000001308077223 */ /* 0x001fe20000000007 */
[----:B------:R-:W-:-:S03]  /*03a0*/  ISETP.NE.AND P0, PT, R2, 0x820, PT ;  /* 0x000008200200780c */ /* 0x000fc60003f05270 */
[----:B------:R-:W-:-:S04]  /*03b0*/  FFMA R18, R18, R9, R7 ;  /* 0x0000000912127223 */ /* 0x000fc80000000007 */
[----:B------:R-:W-:-:S04]  /*03c0*/  FFMA R21, R21, R10, R18 ;  /* 0x0000000a15157223 */ /* 0x000fc80000000012 */
[----:B------:R-:W-:-:S04]  /*03d0*/  FFMA R11, R20, R11, R21 ;  /* 0x0000000b140b7223 */ /* 0x000fc80000000015 */
[----:B--2---:R-:W-:-:S04]  /*03e0*/  FFMA R11, R12, R23, R11 ;  /* 0x000000170c0b7223 */ /* 0x004fc8000000000b */
[----:B------:R-:W-:-:S04]  /*03f0*/  FFMA R22, R22, R13, R11 ;  /* 0x0000000d16167223 */ /* 0x000fc8000000000b */
[----:B------:R-:W-:-:S04]  /*0400*/  FFMA R25, R25, R14, R22 ;  /* 0x0000000e19197223 */ /* 0x000fc80000000016 */
[----:B------:R-:W-:Y:S01]  /*0410*/  FFMA R15, R24, R15, R25 ;  /* 0x0000000f180f7223 */ /* 0x000fe20000000019 */
[----:B------:R-:W-:Y:S06]  /*0420*/  @P0 BRA `(.L_x_35) ;  /* 0xfffffffc00540947 */ /* 0x000fec000383ffff */
[----:B------:R-:W-:Y:S05]  /*0430*/  BRA.U UP0, `(.L_x_36) ;  /* 0xfffffffd00207547 */ /* 0x000fea000b83ffff */
[----:B------:R-:W0:Y:S02]  /*0440*/  LDC.64 R2, c[0x0][0x390] ;  /* 0x0000e400ff027b82 */ /* 0x000e240000000a00 */
[----:B0-----:R-:W-:-:S05]  /*0450*/  IMAD.WIDE.U32 R2, R0, 0x4, R2 ;  /* 0x0000000400027825 */ /* 0x001fca00078e0002 */
[----:B------:R-:W-:Y:S01]  /*0460*/  STG.E desc[UR10][R2.64], R15 ;  /* 0x0000000f02007986 */ /* 0x000fe2000c10190a */
[----:B------:R-:W-:Y:S05]  /*0470*/  EXIT ;  /* 0x000000000000794d */ /* 0x000fea0003800000 */
.L_x_37:
        /* <DEDUP_REMOVED lines=16> */
.L_x_70:


//--------------------- .text._Z16SharedFC1Kernel2PfS_S_ii --------------------------
	.section	.text._Z16SharedFC1Kernel2PfS_S_ii,"ax",@progbits
	.align	128
        .global         _Z16SharedFC1Kernel2PfS_S_ii
        .type           _Z16SharedFC1Kernel2PfS_S_ii,@function
        .size           _Z16SharedFC1Kernel2PfS_S_ii,(.L_x_71 - _Z16SharedFC1Kernel2PfS_S_ii)
        .other          _Z16SharedFC1Kernel2PfS_S_ii,@"STO_CUDA_ENTRY STV_DEFAULT"
_Z16SharedFC1Kernel2PfS_S_ii:
.text._Z16SharedFC1Kernel2PfS_S_ii:
        /* <DEDUP_REMOVED lines=27> */
.L_x_40:
        /* <DEDUP_REMOVED lines=55> */
.L_x_39:
        /* <DEDUP_REMOVED lines=40> */
.L_x_41:
        /* <DEDUP_REMOVED lines=28> */
.L_x_42:
        /* <DEDUP_REMOVED lines=11> */
.L_x_43:
        /* <DEDUP_REMOVED lines=13> */
.L_x_38:
[----:B------:R-:W1:Y:S02]  /*0ae0*/  LDC.64 R2, c[0x0][0x390] ;  /* 0x0000e400ff027b82 */ /* 0x000e640000000a00 */
[----:B-1----:R-:W-:-:S05]  /*0af0*/  IMAD.WIDE.U32 R2, R0, 0x4, R2 ;  /* 0x0000000400027825 */ /* 0x002fca00078e0002 */
[----:B------:R-:W-:Y:S01]  /*0b00*/  STG.E desc[UR10][R2.64], R14 ;  /* 0x0000000e02007986 */ /* 0x000fe2000c10190a */
[----:B------:R-:W-:Y:S05]  /*0b10*/  EXIT ;  /* 0x000000000000794d */ /* 0x000fea0003800000 */
.L_x_44:
        /* <DEDUP_REMOVED lines=14> */
.L_x_71:


//--------------------- .text._Z15SharedFC1KernelPfS_S_ii --------------------------
	.section	.text._Z15SharedFC1KernelPfS_S_ii,"ax",@progbits
	.align	128
        .global         _Z15SharedFC1KernelPfS_S_ii
        .type           _Z15SharedFC1KernelPfS_S_ii,@function
        .size           _Z15SharedFC1KernelPfS_S_ii,(.L_x_72 - _Z15SharedFC1KernelPfS_S_ii)
        .other          _Z15SharedFC1KernelPfS_S_ii,@"STO_CUDA_ENTRY STV_DEFAULT"
_Z15SharedFC1KernelPfS_S_ii:
.text._Z15SharedFC1KernelPfS_S_ii:
[----:B------:R-:W-:Y:S01]  /*0000*/  LDC R1, c[0x0][0x37c] ;  /* 0x0000df00ff017b82 */ /* 0x000fe20000000800 */
[----:B------:R-:W0:Y:S07]  /*0010*/  S2R R0, SR_TID.X ;  /* 0x0000000000007919 */ /* 0x000e2e0000002100 */
[----:B------:R-:W1:Y:S01]  /*0020*/  S2UR UR5, SR_CgaCtaId ;  /* 0x00000000000579c3 */ /* 0x000e620000008800 */
[----:B------:R-:W2:Y:S01]  /*0030*/  LDCU.64 UR6, c[0x0][0x388] ;  /* 0x00007100ff0677ac */ /* 0x000ea20008000a00 */
[----:B------:R-:W-:Y:S01]  /*0040*/  HFMA2 R11, -RZ, RZ, 0, 0 ;  /* 0x00000000ff0b7431 */ /* 0x000fe200000001ff */
[----:B------:R-:W0:Y:S05]  /*0050*/  LDCU UR10, c[0x0][0x398] ;  /* 0x00007300ff0a77ac */ /* 0x000e2a0008000800 */
[----:B------:R-:W3:Y:S01]  /*0060*/  LDC.64 R2, c[0x0][0x380] ;  /* 0x0000e000ff027b82 */ /* 0x000ee20000000a00 */
[----:B------:R-:W-:Y:S01]  /*0070*/  UMOV UR4, 0x400 ;  /* 0x0000040000047882 */ /* 0x000fe20000000000 */
[----:B------:R-:W4:Y:S01]  /*0080*/  LDCU.64 UR8, c[0x0][0x358] ;  /* 0x00006b00ff0877ac */ /* 0x000f220008000a00 */
[----:B--2---:R-:W-:-:S04]  /*0090*/  UIADD3 UR6, UP0, UPT, UR6, 0x40, URZ ;  /* 0x0000004006067890 */ /* 0x004fc8000ff1e0ff */
[----:B------:R-:W-:Y:S02]  /*00a0*/  UIADD3.X UR7, UPT, UPT, URZ, UR7, URZ, UP0, !UPT ;  /* 0x00000007ff077290 */ /* 0x000fe400087fe4ff */
[----:B-1----:R-:W-:-:S03]  /*00b0*/  ULEA UR5, UR5, UR4, 0x18 ;  /* 0x0000000405057291 */ /* 0x002fc6000f8ec0ff */
[----:B------:R-:W-:Y:S01]  /*00c0*/  UMOV UR4, URZ ;  /* 0x000000ff00047c82 */ /* 0x000fe20008000000 */
[C---:B0-----:R-:W-:Y:S02]  /*00d0*/  IMAD R16, R0.reuse, UR10, RZ ;  /* 0x0000000a00107c24 */ /* 0x041fe4000f8e02ff */
[C---:B------:R-:W-:Y:S01]  /*00e0*/  LEA R17, R0.reuse, UR5, 0x2 ;  /* 0x0000000500117c11 */ /* 0x040fe2000f8e10ff */
[----:B---34-:R-:W-:-:S07]  /*00f0*/  IMAD.WIDE.U32 R2, R0, 0x4, R2 ;  /* 0x0000000400027825 */ /* 0x018fce00078e0002 */
.L_x_45:
[----:B------:R-:W2:Y:S01]  /*0100*/  LDG.E R4, desc[UR8][R2.64] ;  /* 0x0000000802047981 */ /* 0x000ea2000c1e1900 */
[----:B------:R-:W-:Y:S02]  /*0110*/  MOV R32, UR6 ;  /* 0x0000000600207c02 */ /* 0x000fe40008000f00 */
[----:B------:R-:W-:-:S03]  /*0120*/  MOV R33, UR7 ;  /* 0x0000000700217c02 */ /* 0x000fc60008000f00 */
[----:B------:R-:W-:Y:S01]  /*0130*/  IMAD.WIDE R32, R16, 0x4, R32 ;  /* 0x0000000410207825 */ /* 0x000fe200078e0220 */
[----:B--2---:R-:W-:Y:S01]  /*0140*/  STS [R17], R4 ;  /* 0x0000000411007388 */ /* 0x004fe20000000800 */
[----:B------:R-:W-:Y:S06]  /*0150*/  BAR.SYNC.DEFER_BLOCKING 0x0 ;  /* 0x0000000000007b1d */ /* 0x000fec0000010000 */
[----:B------:R-:W2:Y:S04]  /*0160*/  LDG.E R12, desc[UR8][R32.64+-0x40] ;  /* 0xffffc008200c7981 */ /* 0x000ea8000c1e1900 */
        /* <DEDUP_REMOVED lines=14> */
[----:B------:R-:W2:Y:S04]  /*0250*/  LDS.128 R4, [UR5] ;  /* 0x00000005ff047984 */ /* 0x000ea80008000c00 */
[----:B------:R-:W5:Y:S04]  /*0260*/  LDG.E R30, desc[UR8][R32.64+0x4] ;  /* 0x00000408201e7981 */ /* 0x000f68000c1e1900 */
[----:B------:R-:W5:Y:S04]  /*0270*/  LDG.E R29, desc[UR8][R32.64+0x8] ;  /* 0x00000808201d7981 */ /* 0x000f68000c1e1900 */
[----:B------:R-:W5:Y:S04]  /*0280*/  LDG.E R26, desc[UR8][R32.64+0xc] ;  /* 0x00000c08201a7981 */ /* 0x000f68000c1e1900 */
[----:B------:R-:W5:Y:S04]  /*0290*/  LDG.E R24, desc[UR8][R32.64+0x2c] ;  /* 0x00002c0820187981 */ /* 0x000f68000c1e1900 */
[----:B------:R-:W5:Y:S01]  /*02a0*/  LDG.E R28, desc[UR8][R32.64+0x3c] ;  /* 0x00003c08201c7981 */ /* 0x000f62000c1e1900 */
[----:B--2---:R-:W-:-:S03]  /*02b0*/  FFMA R4, R4, R12, R11 ;  /* 0x0000000c04047223 */ /* 0x004fc6000000000b */
[----:B------:R-:W2:Y:S01]  /*02c0*/  LDG.E R12, desc[UR8][R32.64+-0x4] ;  /* 0xfffffc08200c7981 */ /* 0x000ea2000c1e1900 */
[----:B---3--:R-:W-:-:S03]  /*02d0*/  FFMA R4, R13, R5, R4 ;  /* 0x000000050d047223 */ /* 0x008fc60000000004 */
[----:B------:R-:W3:Y:S01]  /*02e0*/  LDG.E R13, desc[UR8][R32.64] ;  /* 0x00000008200d7981 */ /* 0x000ee2000c1e1900 */
[----:B----4-:R-:W-:-:S04]  /*02f0*/  FFMA R27, R27, R6, R4 ;  /* 0x000000061b1b7223 */ /* 0x010fc80000000004 */
[----:B-----5:R-:W-:Y:S02]  /*0300*/  FFMA R27, R10, R7, R27 ;  /* 0x000000070a1b7223 */ /* 0x020fe4000000001b */
[----:B------:R-:W0:Y:S02]  /*0310*/  LDS.128 R4, [UR5+0x10] ;  /* 0x00001005ff047984 */ /* 0x000e240008000c00 */
[----:B0-----:R-:W-:Y:S02]  /*0320*/  FFMA R9, R4, R9, R27 ;  /* 0x0000000904097223 */ /* 0x001fe4000000001b */
[----:B------:R-:W4:Y:S02]  /*0330*/  LDG.E R27, desc[UR8][R32.64+0x38] ;  /* 0x00003808201b7981 */ /* 0x000f24000c1e1900 */
[----:B------:R-:W-:Y:S02]  /*0340*/  FFMA R4, R8, R5, R9 ;  /* 0x0000000508047223 */ /* 0x000fe40000000009 */
[----:B------:R-:W0:Y:S02]  /*0350*/  LDS.128 R8, [UR5+0x20] ;  /* 0x00002005ff087984 */ /* 0x000e240008000c00 */
[----:B------:R-:W-:-:S04]  /*0360*/  FFMA R25, R25, R6, R4 ;  /* 0x0000000619197223 */ /* 0x000fc80000000004 */
[----:B------:R-:W-:Y:S02]  /*0370*/  FFMA R7, R22, R7, R25 ;  /* 0x0000000716077223 */ /* 0x000fe40000000019 */
[----:B------:R-:W5:Y:S04]  /*0380*/  LDG.E R25, desc[UR8][R32.64+0x10] ;  /* 0x0000100820197981 */ /* 0x000f68000c1e1900 */
[----:B------:R-:W4:Y:S01]  /*0390*/  LDG.E R22, desc[UR8][R32.64+0x34] ;  /* 0x0000340820167981 */ /* 0x000f22000c1e1900 */
[----:B0-----:R-:W-:-:S03]  /*03a0*/  FFMA R23, R8, R23, R7 ;  /* 0x0000001708177223 */ /* 0x001fc60000000007 */
[----:B------:R-:W0:Y:S01]  /*03b0*/  LDS.128 R4, [UR5+0x30] ;  /* 0x00003005ff047984 */ /* 0x000e220008000c00 */
[----:B------:R-:W-:-:S03]  /*03c0*/  FFMA R14, R14, R9, R23 ;  /* 0x000000090e0e7223 */ /* 0x000fc60000000017 */
[----:B------:R-:W4:Y:S01]  /*03d0*/  LDG.E R23, desc[UR8][R32.64+0x30] ;  /* 0x0000300820177981 */ /* 0x000f22000c1e1900 */
[----:B------:R-:W-:-:S03]  /*03e0*/  FFMA R9, R15, R10, R14 ;  /* 0x0000000a0f097223 */ /* 0x000fc6000000000e */
[----:B------:R-:W4:Y:S04]  /*03f0*/  LDG.E R14, desc[UR8][R32.64+0x14] ;  /* 0x00001408200e7981 */ /* 0x000f28000c1e1900 */
[----:B------:R-:W4:Y:S01]  /*0400*/  LDG.E R15, desc[UR8][R32.64+0x18] ;  /* 0x00001808200f7981 */ /* 0x000f22000c1e1900 */
[----:B------:R-:W-:-:S03]  /*0410*/  FFMA R9, R20, R11, R9 ;  /* 0x0000000b14097223 */ /* 0x000fc60000000009 */
[----:B------:R-:W4:Y:S01]  /*0420*/  LDG.E R20, desc[UR8][R32.64+0x24] ;  /* 0x0000240820147981 */ /* 0x000f22000c1e1900 */
[----:B0-----:R-:W-:-:S03]  /*0430*/  FFMA R19, R4, R19, R9 ;  /* 0x0000001304137223 */ /* 0x001fc60000000009 */
[----:B------:R-:W3:Y:S01]  /*0440*/  LDS.128 R8, [UR5+0x40] ;  /* 0x00004005ff087984 */ /* 0x000ee20008000c00 */
[----:B------:R-:W-:-:S03]  /*0450*/  FFMA R4, R18, R5, R19 ;  /* 0x0000000512047223 */ /* 0x000fc60000000013 */
[----:B------:R-:W4:Y:S04]  /*0460*/  LDG.E R18, desc[UR8][R32.64+0x1c] ;  /* 0x00001c0820127981 */ /* 0x000f28000c1e1900 */
[----:B------:R-:W4:Y:S01]  /*0470*/  LDG.E R19, desc[UR8][R32.64+0x20] ;  /* 0x0000200820137981 */ /* 0x000f22000c1e1900 */
[----:B------:R-:W-:-:S03]  /*0480*/  FFMA R5, R21, R6, R4 ;  /* 0x0000000615057223 */ /* 0x000fc60000000004 */
[----:B------:R-:W4:Y:S01]  /*0490*/  LDG.E R21, desc[UR8][R32.64+0x28] ;  /* 0x0000280820157981 */ /* 0x000f22000c1e1900 */
[----:B------:R-:W-:-:S04]  /*04a0*/  UIADD3 UR4, UPT, UPT, UR4, 0x1, URZ ;  /* 0x0000000104047890 */ /* 0x000fc8000fffe0ff */
[----:B------:R-:W-:Y:S01]  /*04b0*/  UISETP.NE.AND UP0, UPT, UR4, 0x240, UPT ;  /* 0x000002400400788c */ /* 0x000fe2000bf05270 */
[----:B------:R-:W-:Y:S02]  /*04c0*/  IADD3 R2, P0, PT, R2, 0x80, RZ ;  /* 0x0000008002027810 */ /* 0x000fe40007f1e0ff */
[----:B------:R-:W-:Y:S02]  /*04d0*/  IADD3 R16, PT, PT, R16, 0x20, RZ ;  /* 0x0000002010107810 */ /* 0x000fe40007ffe0ff */
[----:B------:R-:W-:Y:S01]  /*04e0*/  IADD3.X R3, PT, PT, RZ, R3, RZ, P0, !PT ;  /* 0x00000003ff037210 */ /* 0x000fe200007fe4ff */
[----:B--2---:R-:W-:-:S04]  /*04f0*/  FFMA R5, R12, R7, R5 ;  /* 0x000000070c057223 */ /* 0x004fc80000000005 */
[----:B---3--:R-:W-:-:S04]  /*0500*/  FFMA R5, R8, R13, R5 ;  /* 0x0000000d08057223 */ /* 0x008fc80000000005 */
[----:B------:R-:W-:Y:S02]  /*0510*/  FFMA R30, R30, R9, R5 ;  /* 0x000000091e1e7223 */ /* 0x000fe40000000005 */
[----:B------:R-:W5:Y:S02]  /*0520*/  LDS.128 R4, [UR5+0x50] ;  /* 0x00005005ff047984 */ /* 0x000f640008000c00 */
[----:B------:R-:W-:-:S04]  /*0530*/  FFMA R29, R29, R10, R30 ;  /* 0x0000000a1d1d7223 */ /* 0x000fc8000000001e */
[----:B------:R-:W-:-:S04]  /*0540*/  FFMA R11, R26, R11, R29 ;  /* 0x0000000b1a0b7223 */ /* 0x000fc8000000001d */
[----:B-----5:R-:W-:Y:S02]  /*0550*/  FFMA R25, R4, R25, R11 ;  /* 0x0000001904197223 */ /* 0x020fe4000000000b */
[----:B------:R-:W0:Y:S02]  /*0560*/  LDS.128 R8, [UR5+0x60] ;  /* 0x00006005ff087984 */ /* 0x000e240008000c00 */
[----:B----4-:R-:W-:-:S04]  /*0570*/  FFMA R14, R14, R5, R25 ;  /* 0x000000050e0e7223 */ /* 0x010fc80000000019 */
[----:B------:R-:W-:Y:S02]  /*0580*/  FFMA R5, R15, R6, R14 ;  /* 0x000000060f057223 */ /* 0x000fe4000000000e */
[----:B------:R-:W1:Y:S02]  /*0590*/  LDS.128 R12, [UR5+0x70] ;  /* 0x00007005ff0c7984 */ /* 0x000e640008000c00 */
[----:B------:R-:W-:-:S04]  /*05a0*/  FFMA R5, R18, R7, R5 ;  /* 0x0000000712057223 */ /* 0x000fc80000000005 */
[----:B0-----:R-:W-:-:S04]  /*05b0*/  FFMA R5, R8, R19, R5 ;  /* 0x0000001308057223 */ /* 0x001fc80000000005 */
[----:B------:R-:W-:-:S04]  /*05c0*/  FFMA R20, R20, R9, R5 ;  /* 0x0000000914147223 */ /* 0x000fc80000000005 */
[----:B------:R-:W-:-:S04]  /*05d0*/  FFMA R21, R21, R10, R20 ;  /* 0x0000000a15157223 */ /* 0x000fc80000000014 */
[----:B------:R-:W-:-:S04]  /*05e0*/  FFMA R11, R24, R11, R21 ;  /* 0x0000000b180b7223 */ /* 0x000fc80000000015 */
[----:B-1----:R-:W-:-:S04]  /*05f0*/  FFMA R11, R12, R23, R11 ;  /* 0x000000170c0b7223 */ /* 0x002fc8000000000b */
[----:B------:R-:W-:-:S04]  /*0600*/  FFMA R22, R22, R13, R11 ;  /* 0x0000000d16167223 */ /* 0x000fc8000000000b */
[----:B------:R-:W-:-:S04]  /*0610*/  FFMA R27, R27, R14, R22 ;  /* 0x0000000e1b1b7223 */ /* 0x000fc80000000016 */
[----:B------:R-:W-:Y:S01]  /*0620*/  FFMA R11, R28, R15, R27 ;  /* 0x0000000f1c0b7223 */ /* 0x000fe2000000001b */
[----:B------:R-:W-:Y:S06]  /*0630*/  BRA.U UP0, `(.L_x_45) ;  /* 0xfffffff900b07547 */ /* 0x000fec000b83ffff */
[----:B------:R-:W0:Y:S02]  /*0640*/  LDC.64 R2, c[0x0][0x390] ;  /* 0x0000e400ff027b82 */ /* 0x000e240000000a00 */
[----:B0-----:R-:W-:-:S05]  /*0650*/  IMAD.WIDE.U32 R2, R0, 0x4, R2 ;  /* 0x0000000400027825 */ /* 0x001fca00078e0002 */
[----:B------:R-:W-:Y:S01]  /*0660*/  STG.E desc[UR8][R2.64], R11 ;  /* 0x0000000b02007986 */ /* 0x000fe2000c101908 */
[----:B------:R-:W-:Y:S05]  /*0670*/  EXIT ;  /* 0x000000000000794d */ /* 0x000fea0003800000 */
.L_x_46:
        /* <DEDUP_REMOVED lines=16> */
.L_x_72:


//--------------------- .text._Z9CV2KernelPA26_A26_fP9MatrixCV2PA24_A24_f --------------------------
	.section	.text._Z9CV2KernelPA26_A26_fP9MatrixCV2PA24_A24_f,"ax",@progbits
	.align	128
        .global         _Z9CV2KernelPA26_A26_fP9MatrixCV2PA24_A24_f
        .type           _Z9CV2KernelPA26_A26_fP9MatrixCV2PA24_A24_f,@function
        .size           _Z9CV2KernelPA26_A26_fP9MatrixCV2PA24_A24_f,(.L_x_73 - _Z9CV2KernelPA26_A26_fP9MatrixCV2PA24_A24_f)
        .other          _Z9CV2KernelPA26_A26_fP9MatrixCV2PA24_A24_f,@"STO_CUDA_ENTRY STV_DEFAULT"
_Z9CV2KernelPA26_A26_fP9MatrixCV2PA24_A24_f:
.text._Z9CV2KernelPA26_A26_fP9MatrixCV2PA24_A24_f:
[----:B------:R-:W-:Y:S01]  /*0000*/  LDC R1, c[0x0][0x37c] ;  /* 0x0000df00ff017b82 */ /* 0x000fe20000000800 */
[----:B------:R-:W0:Y:S07]  /*0010*/  S2R R2, SR_TID.Y ;  /* 0x0000000000027919 */ /* 0x000e2e0000002200 */
[----:B------:R-:W1:Y:S01]  /*0020*/  LDC.64 R6, c[0x0][0x388] ;  /* 0x0000e200ff067b82 */ /* 0x000e620000000a00 */
[----:B------:R-:W2:Y:S01]  /*0030*/  LDCU.64 UR4, c[0x0][0x380] ;  /* 0x00007000ff0477ac */ /* 0x000ea20008000a00 */
[----:B------:R-:W-:Y:S01]  /*0040*/  HFMA2 R10, -RZ, RZ, 0, 0 ;  /* 0x00000000ff0a7431 */ /* 0x000fe200000001ff */
[----:B------:R-:W3:Y:S01]  /*0050*/  S2R R9, SR_TID.X ;  /* 0x0000000000097919 */ /* 0x000ee20000002100 */
[----:B------:R-:W4:Y:S01]  /*0060*/  LDCU.64 UR6, c[0x0][0x358] ;  /* 0x00006b00ff0677ac */ /* 0x000f220008000a00 */
[----:B------:R-:W1:Y:S01]  /*0070*/  S2R R0, SR_CTAID.X ;  /* 0x0000000000007919 */ /* 0x000e620000002500 */
[----:B0-----:R-:W-:-:S04]  /*0080*/  IMAD.WIDE.U32 R2, R2, 0x4, RZ ;  /* 0x0000000402027825 */ /* 0x001fc800078e00ff */
[----:B---3--:R-:W-:-:S04]  /*0090*/  IMAD.WIDE.U32 R4, R9, 0x68, R2 ;  /* 0x0000006809047825 */ /* 0x008fc800078e0002 */
[----:B-1----:R-:W-:Y:S01]  /*00a0*/  IMAD.WIDE.U32 R6, R0, 0x240, R6 ;  /* 0x0000024000067825 */ /* 0x002fe200078e0006 */
[----:B--2---:R-:W-:Y:S01]  /*00b0*/  IADD3 R4, P0, PT, R4, UR4, RZ ;  /* 0x0000000404047c10 */ /* 0x004fe2000ff1e0ff */
[----:B------:R-:W-:Y:S01]  /*00c0*/  UMOV UR4, URZ ;  /* 0x000000ff00047c82 */ /* 0x000fe20008000000 */
[----:B------:R-:W-:Y:S02]  /*00d0*/  IADD3 R6, P2, PT, R6, 0x24, RZ ;  /* 0x0000002406067810 */ /* 0x000fe40007f5e0ff */
[----:B------:R-:W-:Y:S02]  /*00e0*/  IADD3 R4, P1, PT, R4, 0xb68, RZ ;  /* 0x00000b6804047810 */ /* 0x000fe40007f3e0ff */
[----:B------:R-:W-:Y:S02]  /*00f0*/  IADD3.X R7, PT, PT, RZ, R7, RZ, P2, !PT ;  /* 0x00000007ff077210 */ /* 0x000fe400017fe4ff */
[----:B----4-:R-:W-:-:S09]  /*0100*/  IADD3.X R5, PT, PT, RZ, UR5, R5, P1, P0 ;  /* 0x00000005ff057c10 */ /* 0x010fd20008fe0405 */
.L_x_47:
        /* <DEDUP_REMOVED lines=20> */
[----:B------:R-:W3:Y:S04]  /*0250*/  LDG.E R12, desc[UR6][R4.64+-0xd8] ;  /* 0xffff2806040c7981 */ /* 0x000ee8000c1e1900 */
        /* <DEDUP_REMOVED lines=19> */
[----:B--2---:R-:W-:-:S03]  /*0390*/  FFMA R27, R10, R13, R27 ;  /* 0x0000000d0a1b7223 */ /* 0x004fc6000000001b */
[----:B------:R-:W2:Y:S04]  /*03a0*/  LDG.E R10, desc[UR6][R4.64+-0x4] ;  /* 0xfffffc06040a7981 */ /* 0x000ea8000c1e1900 */
[----:B------:R-:W2:Y:S01]  /*03b0*/  LDG.E R13, desc[UR6][R6.64+0x1c] ;  /* 0x00001c06060d7981 */ /* 0x000ea2000c1e1900 */
[----:B---3--:R-:W-:-:S03]  /*03c0*/  FFMA R27, R12, R15, R27 ;  /* 0x0000000f0c1b7223 */ /* 0x008fc6000000001b */
[----:B------:R0:W3:Y:S04]  /*03d0*/  LDG.E R12, desc[UR6][R4.64] ;  /* 0x00000006040c7981 */ /* 0x0000e8000c1e1900 */
[----:B------:R1:W3:Y:S01]  /*03e0*/  LDG.E R15, desc[UR6][R6.64+0x20] ;  /* 0x00002006060f7981 */ /* 0x0002e2000c1e1900 */
[----:B------:R-:W-:Y:S01]  /*03f0*/  UIADD3 UR4, UPT, UPT, UR4, 0x2, URZ ;  /* 0x0000000204047890 */ /* 0x000fe2000fffe0ff */
[----:B----4-:R-:W-:-:S03]  /*0400*/  FFMA R17, R14, R17, R27 ;  /* 0x000000110e117223 */ /* 0x010fc6000000001b */
[----:B------:R-:W-:Y:S01]  /*0410*/  UISETP.NE.AND UP0, UPT, UR4, 0x10, UPT ;  /* 0x000000100400788c */ /* 0x000fe2000bf05270 */
[----:B0-----:R-:W-:Y:S01]  /*0420*/  IADD3 R4, P0, PT, R4, 0x1520, RZ ;  /* 0x0000152004047810 */ /* 0x001fe20007f1e0ff */
[----:B-----5:R-:W-:Y:S01]  /*0430*/  FFMA R17, R16, R19, R17 ;  /* 0x0000001310117223 */ /* 0x020fe20000000011 */
[----:B-1----:R-:W-:Y:S02]  /*0440*/  IADD3 R6, P1, PT, R6, 0x48, RZ ;  /* 0x0000004806067810 */ /* 0x002fe40007f3e0ff */
[----:B------:R-:W-:Y:S02]  /*0450*/  IADD3.X R5, PT, PT, RZ, R5, RZ, P0, !PT ;  /* 0x00000005ff057210 */ /* 0x000fe400007fe4ff */
[----:B------:R-:W-:Y:S01]  /*0460*/  IADD3.X R7, PT, PT, RZ, R7, RZ, P1, !PT ;  /* 0x00000007ff077210 */ /* 0x000fe20000ffe4ff */
[----:B------:R-:W-:-:S04]  /*0470*/  FFMA R17, R22, R25, R17 ;  /* 0x0000001916117223 */ /* 0x000fc80000000011 */
[----:B------:R-:W-:-:S04]  /*0480*/  FFMA R17, R20, R23, R17 ;  /* 0x0000001714117223 */ /* 0x000fc80000000011 */
[----:B------:R-:W-:-:S04]  /*0490*/  FFMA R17, R18, R21, R17 ;  /* 0x0000001512117223 */ /* 0x000fc80000000011 */
[----:B------:R-:W-:-:S04]  /*04a0*/  FFMA R11, R8, R11, R17 ;  /* 0x0000000b080b7223 */ /* 0x000fc80000000011 */
[----:B--2---:R-:W-:-:S04]  /*04b0*/  FFMA R11, R10, R13, R11 ;  /* 0x0000000d0a0b7223 */ /* 0x004fc8000000000b */
[----:B---3--:R-:W-:Y:S01]  /*04c0*/  FFMA R10, R12, R15, R11 ;  /* 0x0000000f0c0a7223 */ /* 0x008fe2000000000b */
[----:B------:R-:W-:Y:S06]  /*04d0*/  BRA.U UP0, `(.L_x_47) ;  /* 0xfffffffd000c7547 */ /* 0x000fec000b83ffff */
[----:B------:R-:W0:Y:S02]  /*04e0*/  LDC.64 R4, c[0x0][0x390] ;  /* 0x0000e400ff047b82 */ /* 0x000e240000000a00 */
[----:B0-----:R-:W-:-:S04]  /*04f0*/  IMAD.WIDE.U32 R4, R0, 0x900, R4 ;  /* 0x0000090000047825 */ /* 0x001fc800078e0004 */
[----:B------:R-:W-:-:S03]  /*0500*/  IMAD.WIDE.U32 R4, R9, 0x60, R4 ;  /* 0x0000006009047825 */ /* 0x000fc600078e0004 */
[----:B------:R-:W-:-:S04]  /*0510*/  IADD3 R2, P0, PT, R2, R4, RZ ;  /* 0x0000000402027210 */ /* 0x000fc80007f1e0ff */
[----:B------:R-:W-:-:S05]  /*0520*/  IADD3.X R3, PT, PT, R3, R5, RZ, P0, !PT ;  /* 0x0000000503037210 */ /* 0x000fca00007fe4ff */
[----:B------:R-:W-:Y:S01]  /*0530*/  STG.E desc[UR6][R2.64], R10 ;  /* 0x0000000a02007986 */ /* 0x000fe2000c101906 */
[----:B------:R-:W-:Y:S05]  /*0540*/  EXIT ;  /* 0x000000000000794d */ /* 0x000fea0003800000 */
.L_x_48:
        /* <DEDUP_REMOVED lines=11> */
.L_x_73:


//--------------------- .text._Z10CV1Kernel2PA28_fiiPA26_A26_f --------------------------
	.section	.text._Z10CV1Kernel2PA28_fiiPA26_A26_f,"ax",@progbits
	.align	128
        .global         _Z10CV1Kernel2PA28_fiiPA26_A26_f
        .type           _Z10CV1Kernel2PA28_fiiPA26_A26_f,@function
        .size           _Z10CV1Kernel2PA28_fiiPA26_A26_f,(.L_x_74 - _Z10CV1Kernel2PA28_fiiPA26_A26_f)
        .other          _Z10CV1Kernel2PA28_fiiPA26_A26_f,@"STO_CUDA_ENTRY STV_DEFAULT"
_Z10CV1Kernel2PA28_fiiPA26_A26_f:
.text._Z10CV1Kernel2PA28_fiiPA26_A26_f:
[----:B------:R-:W-:Y:S01]  /*0000*/  LDC R1, c[0x0][0x37c] ;  /* 0x0000df00ff017b82 */ /* 0x000fe20000000800 */
[----:B------:R-:W0:Y:S07]  /*0010*/  S2R R0, SR_TID.X ;  /* 0x0000000000007919 */ /* 0x000e2e0000002100 */
[----:B------:R-:W0:Y:S01]  /*0020*/  LDC.64 R4, c[0x0][0x380] ;  /* 0x0000e000ff047b82 */ /* 0x000e220000000a00 */
[----:B------:R-:W1:Y:S01]  /*0030*/  LDCU.64 UR10, c[0x0][0x358] ;  /* 0x00006b00ff0a77ac */ /* 0x000e620008000a00 */
[----:B------:R-:W2:Y:S01]  /*0040*/  S2R R3, SR_TID.Y ;  /* 0x0000000000037919 */ /* 0x000ea20000002200 */
[----:B0-----:R-:W-:-:S04]  /*0050*/  IMAD.WIDE.U32 R4, R0, 0x70, R4 ;  /* 0x0000007000047825 */ /* 0x001fc800078e0004 */
[----:B--2---:R-:W-:-:S06]  /*0060*/  IMAD.WIDE.U32 R6, R3, 0x4, R4 ;  /* 0x0000000403067825 */ /* 0x004fcc00078e0004 */
[----:B-1----:R-:W2:Y:S01]  /*0070*/  LDG.E R6, desc[UR10][R6.64] ;  /* 0x0000000a06067981 */ /* 0x002ea2000c1e1900 */
[----:B------:R-:W-:Y:S02]  /*0080*/  MOV R2, 0x400 ;  /* 0x0000040000027802 */ /* 0x000fe40000000f00 */
[----:B------:R-:W-:Y:S01]  /*0090*/  SHF.L.U32 R8, R3, 0x2, RZ ;  /* 0x0000000203087819 */ /* 0x000fe200000006ff */
[----:B------:R-:W0:Y:S02]  /*00a0*/  S2R R9, SR_CgaCtaId ;  /* 0x0000000000097919 */ /* 0x000e240000008800 */
[----:B0-----:R-:W-:Y:S02]  /*00b0*/  LEA R9, R9, R2, 0x18 ;  /* 0x0000000209097211 */ /* 0x001fe400078ec0ff */
[----:B------:R-:W-:-:S03]  /*00c0*/  VIMNMX.U32 R2, PT, PT, R0, R3, !PT ;  /* 0x0000000300027248 */ /* 0x000fc60007fe0000 */
[----:B------:R-:W-:Y:S01]  /*00d0*/  IMAD R5, R0, 0x70, R9 ;  /* 0x0000007000057824 */ /* 0x000fe200078e0209 */
[----:B------:R-:W-:-:S04]  /*00e0*/  ISETP.GT.U32.AND P0, PT, R2, 0x19, PT ;  /* 0x000000190200780c */ /* 0x000fc80003f04070 */
[----:B------:R-:W-:-:S05]  /*00f0*/  IADD3 R11, PT, PT, R5, R8, RZ ;  /* 0x00000008050b7210 */ /* 0x000fca0007ffe0ff */
[----:B--2---:R0:W-:Y:S01]  /*0100*/  STS [R11], R6 ;  /* 0x000000060b007388 */ /* 0x0041e20000000800 */
[----:B------:R-:W-:Y:S06]  /*0110*/  BAR.SYNC.DEFER_BLOCKING 0x0 ;  /* 0x0000000000007b1d */ /* 0x000fec0000010000 */
[----:B------:R-:W-:Y:S05]  /*0120*/  @P0 EXIT ;  /* 0x000000000000094d */ /* 0x000fea0003800000 */
[----:B------:R-:W1:Y:S01]  /*0130*/  LDCU UR4, c[0x0][0x38c] ;  /* 0x00007180ff0477ac */ /* 0x000e620008000800 */
[----:B------:R-:W2:Y:S01]  /*0140*/  S2R R4, SR_CTAID.X ;  /* 0x0000000000047919 */ /* 0x000ea20000002500 */
[----:B------:R-:W-:Y:S01]  /*0150*/  HFMA2 R2, -RZ, RZ, 0, 0 ;  /* 0x00000000ff027431 */ /* 0x000fe200000001ff */
[----:B-1----:R-:W-:-:S09]  /*0160*/  UISETP.GE.AND UP0, UPT, UR4, 0x1, UPT ;  /* 0x000000010400788c */ /* 0x002fd2000bf06270 */
[----:B------:R-:W-:Y:S05]  /*0170*/  BRA.U !UP0, `(.L_x_49) ;  /* 0x00000005087c7547 */ /* 0x000fea000b800000 */
[----:B------:R-:W-:Y:S01]  /*0180*/  MOV R7, 0x5000 ;  /* 0x0000500000077802 */ /* 0x000fe20000000f00 */
[----:B------:R-:W-:Y:S01]  /*0190*/  IMAD R8, R0, 0x70, R8 ;  /* 0x0000007000087824 */ /* 0x000fe200078e0208 */
[----:B------:R-:W-:Y:S01]  /*01a0*/  ULOP3.LUT UR7, UR4, 0x7, URZ, 0xc0, !UPT ;  /* 0x0000000704077892 */ /* 0x000fe2000f8ec0ff */
[----:B------:R-:W-:Y:S01]  /*01b0*/  MOV R2, RZ ;  /* 0x000000ff00027202 */ /* 0x000fe20000000f00 */
[----:B------:R-:W-:Y:S01]  /*01c0*/  ULOP3.LUT UR8, UR4, 0x3, URZ, 0xc0, !UPT ;  /* 0x0000000304087892 */ /* 0x000fe2000f8ec0ff */
[----:B0-2---:R-:W-:Y:S01]  /*01d0*/  IMAD R6, R4, 0x24, R7 ;  /* 0x0000002404067824 */ /* 0x005fe200078e0207 */
[----:B------:R-:W-:Y:S01]  /*01e0*/  ULOP3.LUT UR4, UR4, 0x7ffffff8, URZ, 0xc0, !UPT ;  /* 0x7ffffff804047892 */ /* 0x000fe2000f8ec0ff */
[----:B------:R-:W-:Y:S01]  /*01f0*/  IADD3 R7, PT, PT, R8, 0x10, R9 ;  /* 0x0000001008077810 */ /* 0x000fe20007ffe009 */
[----:B------:R-:W-:Y:S01]  /*0200*/  UIADD3 UR5, UPT, UPT, UR7, -0x1, URZ ;  /* 0xffffffff07057890 */ /* 0x000fe2000fffe0ff */
[----:B------:R-:W-:Y:S01]  /*0210*/  MOV R8, RZ ;  /* 0x000000ff00087202 */ /* 0x000fe20000000f00 */
[----:B------:R-:W-:Y:S01]  /*0220*/  UIADD3 UR6, UPT, UPT, -UR4, URZ, URZ ;  /* 0x000000ff04067290 */ /* 0x000fe2000fffe1ff */
[----:B------:R-:W-:Y:S01]  /*0230*/  IADD3 R9, PT, PT, R6, 0x10, RZ ;  /* 0x0000001006097810 */ /* 0x000fe20007ffe0ff */
[----:B------:R-:W-:-:S11]  /*0240*/  UISETP.GE.U32.AND UP0, UPT, UR5, 0x3, UPT ;  /* 0x000000030500788c */ /* 0x000fd6000bf06070 */
.L_x_55:
[----:B------:R-:W0:Y:S01]  /*0250*/  LDC R11, c[0x0][0x38c] ;  /* 0x0000e300ff0b7b82 */ /* 0x000e220000000800 */
[----:B------:R-:W-:Y:S02]  /*0260*/  MOV R10, RZ ;  /* 0x000000ff000a7202 */ /* 0x000fe40000000f00 */
[----:B0-----:R-:W-:-:S13]  /*0270*/  ISETP.GE.U32.AND P0, PT, R11, 0x8, PT ;  /* 0x000000080b00780c */ /* 0x001fda0003f06070 */
[----:B------:R-:W-:Y:S05]  /*0280*/  @!P0 BRA `(.L_x_50) ;  /* 0x0000000000848947 */ /* 0x000fea0003800000 */
[C---:B------:R-:W-:Y:S01]  /*0290*/  IMAD R12, R8.reuse, 0xc, R9 ;  /* 0x0000000c080c7824 */ /* 0x040fe200078e0209 */
[----:B------:R-:W-:Y:S01]  /*02a0*/  UMOV UR5, UR6 ;  /* 0x0000000600057c82 */ /* 0x000fe20008000000 */
[----:B------:R-:W-:-:S07]  /*02b0*/  IMAD R10, R8, 0x70, R7 ;  /* 0x00000070080a7824 */ /* 0x000fce00078e0207 */
.L_x_51:
[----:B------:R-:W0:Y:S01]  /*02c0*/  LDS R24, [R10+-0x10] ;  /* 0xfffff0000a187984 */ /* 0x000e220000000800 */
[----:B------:R-:W0:Y:S01]  /*02d0*/  LDC R21, c[0x3][R12+-0x10] ;  /* 0x00fffc000c157b82 */ /* 0x000e220000000800 */
[----:B------:R-:W-:Y:S02]  /*02e0*/  UIADD3 UR5, UPT, UPT, UR5, 0x8, URZ ;  /* 0x0000000805057890 */ /* 0x000fe4000fffe0ff */
[----:B------:R-:W1:Y:S02]  /*02f0*/  LDS R26, [R10+-0xc] ;  /* 0xfffff4000a1a7984 */ /* 0x000e640000000800 */
[----:B------:R-:W-:Y:S02]  /*0300*/  UISETP.NE.AND UP1, UPT, UR5, URZ, UPT ;  /* 0x000000ff0500728c */ /* 0x000fe4000bf25270 */
[----:B------:R-:W2:Y:S01]  /*0310*/  LDS R23, [R10+-0x8] ;  /* 0xfffff8000a177984 */ /* 0x000ea20000000800 */
[----:B------:R-:W1:Y:S03]  /*0320*/  LDC R25, c[0x3][R12+-0xc] ;  /* 0x00fffd000c197b82 */ /* 0x000e660000000800 */
[----:B------:R-:W3:Y:S04]  /*0330*/  LDS R20, [R10+-0x4] ;  /* 0xfffffc000a147984 */ /* 0x000ee80000000800 */
[----:B------:R-:W4:Y:S01]  /*0340*/  LDS R18, [R10] ;  /* 0x000000000a127984 */ /* 0x000f220000000800 */
[----:B------:R-:W2:Y:S03]  /*0350*/  LDC R22, c[0x3][R12+-0x8] ;  /* 0x00fffe000c167b82 */ /* 0x000ea60000000800 */
[----:B------:R-:W5:Y:S04]  /*0360*/  LDS R16, [R10+0x4] ;  /* 0x000004000a107984 */ /* 0x000f680000000800 */
[----:B------:R-:W5:Y:S01]  /*0370*/  LDS R14, [R10+0x8] ;  /* 0x000008000a0e7984 */ /* 0x000f620000000800 */
[----:B------:R-:W3:Y:S03]  /*0380*/  LDC R19, c[0x3][R12+-0x4] ;  /* 0x00ffff000c137b82 */ /* 0x000ee60000000800 */
[----:B------:R0:W5:Y:S05]  /*0390*/  LDS R13, [R10+0xc] ;  /* 0x00000c000a0d7984 */ /* 0x00016a0000000800 */
[----:B------:R-:W4:Y:S01]  /*03a0*/  LDC R17, c[0x3][R12] ;  /* 0x00c000000c117b82 */ /* 0x000f220000000800 */
[----:B0-----:R-:W-:Y:S01]  /*03b0*/  IADD3 R10, PT, PT, R10, 0x20, RZ ;  /* 0x000000200a0a7810 */ /* 0x001fe20007ffe0ff */
[----:B------:R-:W-:-:S06]  /*03c0*/  FFMA R24, R21, R24, R2 ;  /* 0x0000001815187223 */ /* 0x000fcc0000000002 */
[----:B------:R-:W5:Y:S01]  /*03d0*/  LDC R15, c[0x3][R12+0x4] ;  /* 0x00c001000c0f7b82 */ /* 0x000f620000000800 */
[----:B-1----:R-:W-:-:S04]  /*03e0*/  FFMA R25, R25, R26, R24 ;  /* 0x0000001a19197223 */ /* 0x002fc80000000018 */
[----:B--2---:R-:W-:-:S03]  /*03f0*/  FFMA R22, R22, R23, R25 ;  /* 0x0000001716167223 */ /* 0x004fc60000000019 */
[----:B------:R0:W1:Y:S01]  /*0400*/  LDC R21, c[0x3][R12+0x8] ;  /* 0x00c002000c157b82 */ /* 0x0000620000000800 */
[----:B---3--:R-:W-:-:S07]  /*0410*/  FFMA R20, R19, R20, R22 ;  /* 0x0000001413147223 */ /* 0x008fce0000000016 */
[----:B------:R0:W2:Y:S01]  /*0420*/  LDC R27, c[0x3][R12+0xc] ;  /* 0x00c003000c1b7b82 */ /* 0x0000a20000000800 */
[----:B----4-:R-:W-:-:S04]  /*0430*/  FFMA R18, R17, R18, R20 ;  /* 0x0000001211127223 */ /* 0x010fc80000000014 */
[----:B-----5:R-:W-:Y:S01]  /*0440*/  FFMA R16, R15, R16, R18 ;  /* 0x000000100f107223 */ /* 0x020fe20000000012 */
[----:B0-----:R-:W-:-:S03]  /*0450*/  IADD3 R12, PT, PT, R12, 0x20, RZ ;  /* 0x000000200c0c7810 */ /* 0x001fc60007ffe0ff */
[----:B-1----:R-:W-:-:S04]  /*0460*/  FFMA R14, R21, R14, R16 ;  /* 0x0000000e150e7223 */ /* 0x002fc80000000010 */
[----:B--2---:R-:W-:Y:S01]  /*0470*/  FFMA R2, R27, R13, R14 ;  /* 0x0000000d1b027223 */ /* 0x004fe2000000000e */
[----:B------:R-:W-:Y:S06]  /*0480*/  BRA.U UP1, `(.L_x_51) ;  /* 0xfffffffd018c7547 */ /* 0x000fec000b83ffff */
[----:B------:R-:W-:-:S07]  /*0490*/  IMAD.U32 R10, RZ, RZ, UR4 ;  /* 0x00000004ff0a7e24 */ /* 0x000fce000f8e00ff */
.L_x_50:
[----:B------:R-:W-:-:S09]  /*04a0*/  UISETP.NE.AND UP1, UPT, UR7, URZ, UPT ;  /* 0x000000ff0700728c */ /* 0x000fd2000bf25270 */
[----:B------:R-:W-:Y:S05]  /*04b0*/  BRA.U !UP1, `(.L_x_52) ;  /* 0x0000000109a07547 */ /* 0x000fea000b800000 */
[C---:B------:R-:W-:Y:S01]  /*04c0*/  IMAD R13, R8.reuse, 0xc, R6 ;  /* 0x0000000c080d7824 */ /* 0x040fe200078e0206 */
[----:B------:R-:W-:Y:S01]  /*04d0*/  UISETP.NE.AND UP1, UPT, UR8, URZ, UPT ;  /* 0x000000ff0800728c */ /* 0x000fe2000bf25270 */
[----:B------:R-:W-:Y:S01]  /*04e0*/  IMAD R12, R8, 0x70, R5 ;  /* 0x00000070080c7824 */ /* 0x000fe200078e0205 */
[----:B------:R-:W-:Y:S09]  /*04f0*/  BRA.U !UP0, `(.L_x_53) ;  /* 0x0000000108407547 */ /* 0x000ff2000b800000 */
[C---:B------:R-:W-:Y:S02]  /*0500*/  IADD3 R15, PT, PT, R10.reuse, R3, RZ ;  /* 0x000000030a0f7210 */ /* 0x040fe40007ffe0ff */
[C---:B------:R-:W-:Y:S02]  /*0510*/  LEA R14, R10.reuse, R13, 0x2 ;  /* 0x0000000d0a0e7211 */ /* 0x040fe400078e10ff */
[----:B------:R-:W-:Y:S02]  /*0520*/  LEA R16, R15, R12, 0x2 ;  /* 0x0000000c0f107211 */ /* 0x000fe400078e10ff */
[----:B------:R-:W0:Y:S01]  /*0530*/  LDC R15, c[0x3][R14] ;  /* 0x00c000000e0f7b82 */ /* 0x000e220000000800 */
[----:B------:R-:W-:Y:S02]  /*0540*/  IADD3 R10, PT, PT, R10, 0x4, RZ ;  /* 0x000000040a0a7810 */ /* 0x000fe40007ffe0ff */
[----:B------:R-:W0:Y:S04]  /*0550*/  LDS R17, [R16] ;  /* 0x0000000010117984 */ /* 0x000e280000000800 */
[----:B------:R-:W1:Y:S01]  /*0560*/  LDS R19, [R16+0x4] ;  /* 0x0000040010137984 */ /* 0x000e620000000800 */
[----:B------:R-:W1:Y:S03]  /*0570*/  LDC R18, c[0x3][R14+0x4] ;  /* 0x00c001000e127b82 */ /* 0x000e660000000800 */
[----:B------:R-:W2:Y:S04]  /*0580*/  LDS R21, [R16+0x8] ;  /* 0x0000080010157984 */ /* 0x000ea80000000800 */
[----:B------:R-:W3:Y:S01]  /*0590*/  LDS R23, [R16+0xc] ;  /* 0x00000c0010177984 */ /* 0x000ee20000000800 */
[----:B------:R-:W2:Y:S08]  /*05a0*/  LDC R20, c[0x3][R14+0x8] ;  /* 0x00c002000e147b82 */ /* 0x000eb00000000800 */
[----:B------:R-:W3:Y:S01]  /*05b0*/  LDC R22, c[0x3][R14+0xc] ;  /* 0x00c003000e167b82 */ /* 0x000ee20000000800 */
[----:B0-----:R-:W-:-:S04]  /*05c0*/  FFMA R15, R15, R17, R2 ;  /* 0x000000110f0f7223 */ /* 0x001fc80000000002 */
[----:B-1----:R-:W-:-:S04]  /*05d0*/  FFMA R15, R18, R19, R15 ;  /* 0x00000013120f7223 */ /* 0x002fc8000000000f */
[----:B--2---:R-:W-:-:S04]  /*05e0*/  FFMA R15, R20, R21, R15 ;  /* 0x00000015140f7223 */ /* 0x004fc8000000000f */
[----:B---3--:R-:W-:-:S07]  /*05f0*/  FFMA R2, R22, R23, R15 ;  /* 0x0000001716027223 */ /* 0x008fce000000000f */
.L_x_53:
[----:B------:R-:W-:Y:S05]  /*0600*/  BRA.U !UP1, `(.L_x_52) ;  /* 0x00000001094c7547 */ /* 0x000fea000b800000 */
[----:B------:R-:W-:Y:S01]  /*0610*/  UISETP.NE.AND UP1, UPT, UR8, 0x1, UPT ;  /* 0x000000010800788c */ /* 0x000fe2000bf25270 */
[----:B------:R-:W-:-:S08]  /*0620*/  LOP3.LUT P0, RZ, R11, 0x1, RZ, 0xc0, !PT ;  /* 0x000000010bff7812 */ /* 0x000fd0000780c0ff */
[----:B------:R-:W-:Y:S05]  /*0630*/  BRA.U !UP1, `(.L_x_54) ;  /* 0x0000000109287547 */ /* 0x000fea000b800000 */
[C---:B------:R-:W-:Y:S02]  /*0640*/  IADD3 R15, PT, PT, R10.reuse, R3, RZ ;  /* 0x000000030a0f7210 */ /* 0x040fe40007ffe0ff */
[C---:B------:R-:W-:Y:S02]  /*0650*/  LEA R14, R10.reuse, R13, 0x2 ;  /* 0x0000000d0a0e7211 */ /* 0x040fe400078e10ff */
[----:B------:R-:W-:Y:S01]  /*0660*/  IADD3 R10, PT, PT, R10, 0x2, RZ ;  /* 0x000000020a0a7810 */ /* 0x000fe20007ffe0ff */
[----:B------:R-:W-:Y:S01]  /*0670*/  IMAD R16, R15, 0x4, R12 ;  /* 0x000000040f107824 */ /* 0x000fe200078e020c */
[----:B------:R-:W0:Y:S04]  /*0680*/  LDC R19, c[0x3][R14+0x4] ;  /* 0x00c001000e137b82 */ /* 0x000e280000000800 */
[----:B------:R-:W1:Y:S04]  /*0690*/  LDS R17, [R16] ;  /* 0x0000000010117984 */ /* 0x000e680000000800 */
[----:B------:R-:W0:Y:S01]  /*06a0*/  LDS R18, [R16+0x4] ;  /* 0x0000040010127984 */ /* 0x000e220000000800 */
[----:B------:R-:W1:Y:S02]  /*06b0*/  LDC R15, c[0x3][R14] ;  /* 0x00c000000e0f7b82 */ /* 0x000e640000000800 */
[----:B-1----:R-:W-:-:S04]  /*06c0*/  FFMA R2, R15, R17, R2 ;  /* 0x000000110f027223 */ /* 0x002fc80000000002 */
[----:B0-----:R-:W-:-:S07]  /*06d0*/  FFMA R2, R19, R18, R2 ;  /* 0x0000001213027223 */ /* 0x001fce0000000002 */
.L_x_54:
[----:B------:R-:W-:Y:S02]  /*06e0*/  @P0 IADD3 R15, PT, PT, R3, R10, RZ ;  /* 0x0000000a030f0210 */ /* 0x000fe40007ffe0ff */
[----:B------:R-:W-:Y:S02]  /*06f0*/  @P0 LEA R10, R10, R13, 0x2 ;  /* 0x0000000d0a0a0211 */ /* 0x000fe400078e10ff */
[----:B------:R-:W-:Y:S02]  /*0700*/  @P0 LEA R15, R15, R12, 0x2 ;  /* 0x0000000c0f0f0211 */ /* 0x000fe400078e10ff */
[----:B------:R-:W0:Y:S04]  /*0710*/  @P0 LDC R13, c[0x3][R10] ;  /* 0x00c000000a0d0b82 */ /* 0x000e280000000800 */
[----:B------:R-:W0:Y:S02]  /*0720*/  @P0 LDS R15, [R15] ;  /* 0x000000000f0f0984 */ /* 0x000e240000000800 */
[----:B0-----:R-:W-:-:S07]  /*0730*/  @P0 FFMA R2, R13, R15, R2 ;  /* 0x0000000f0d020223 */ /* 0x001fce0000000002 */
.L_x_52:
[----:B------:R-:W-:-:S04]  /*0740*/  IADD3 R8, PT, PT, R8, 0x1, RZ ;  /* 0x0000000108087810 */ /* 0x000fc80007ffe0ff */
[----:B------:R-:W-:-:S13]  /*0750*/  ISETP.NE.AND P0, PT, R8, R11, PT ;  /* 0x0000000b0800720c */ /* 0x000fda0003f05270 */
[----:B------:R-:W-:Y:S05]  /*0760*/  @P0 BRA `(.L_x_55) ;  /* 0xfffffff800b80947 */ /* 0x000fea000383ffff */
.L_x_49:
[----:B0-----:R-:W2:Y:S02]  /*0770*/  LDC.64 R6, c[0x0][0x390] ;  /* 0x0000e400ff067b82 */ /* 0x001ea40000000a00 */
[----:B--2---:R-:W-:-:S04]  /*0780*/  IMAD.WIDE.U32 R4, R4, 0xa90, R6 ;  /* 0x00000a9004047825 */ /* 0x004fc800078e0006 */
[----:B------:R-:W-:-:S04]  /*0790*/  IMAD.WIDE.U32 R4, R0, 0x68, R4 ;  /* 0x0000006800047825 */ /* 0x000fc800078e0004 */
[----:B------:R-:W-:-:S05]  /*07a0*/  IMAD.WIDE.U32 R4, R3, 0x4, R4 ;  /* 0x0000000403047825 */ /* 0x000fca00078e0004 */
[----:B------:R-:W-:Y:S01]  /*07b0*/  STG.E desc[UR10][R4.64], R2 ;  /* 0x0000000204007986 */ /* 0x000fe2000c10190a */
[----:B------:R-:W-:Y:S05]  /*07c0*/  EXIT ;  /* 0x000000000000794d */ /* 0x000fea0003800000 */
.L_x_56:
        /* <DEDUP_REMOVED lines=11> */
.L_x_74:


//--------------------- .text._Z9CV1KernelPA28_fiiPA26_A26_f --------------------------
	.section	.text._Z9CV1KernelPA28_fiiPA26_A26_f,"ax",@progbits
	.align	128
        .global         _Z9CV1KernelPA28_fiiPA26_A26_f
        .type           _Z9CV1KernelPA28_fiiPA26_A26_f,@function
        .size           _Z9CV1KernelPA28_fiiPA26_A26_f,(.L_x_75 - _Z9CV1KernelPA28_fiiPA26_A26_f)
        .other          _Z9CV1KernelPA28_fiiPA26_A26_f,@"STO_CUDA_ENTRY STV_DEFAULT"
_Z9CV1KernelPA28_fiiPA26_A26_f:
.text._Z9CV1KernelPA28_fiiPA26_A26_f:
        /* <DEDUP_REMOVED lines=37> */
.L_x_63:
[----:B------:R-:W0:Y:S01]  /*0250*/  LDC R11, c[0x0][0x38c] ;  /* 0x0000e300ff0b7b82 */ /* 0x000e220000000800 */
[----:B------:R-:W-:Y:S02]  /*0260*/  MOV R10, RZ ;  /* 0x000000ff000a7202 */ /* 0x000fe40000000f00 */
[----:B0-----:R-:W-:-:S13]  /*0270*/  ISETP.GE.U32.AND P0, PT, R11, 0x8, PT ;  /* 0x000000080b00780c */ /* 0x001fda0003f06070 */
[----:B------:R-:W-:Y:S05]  /*0280*/  @!P0 BRA `(.L_x_58) ;  /* 0x0000000000848947 */ /* 0x000fea0003800000 */
[C---:B------:R-:W-:Y:S01]  /*0290*/  IMAD R12, R8.reuse, 0xc, R9 ;  /* 0x0000000c080c7824 */ /* 0x040fe200078e0209 */
[----:B------:R-:W-:Y:S01]  /*02a0*/  UMOV UR5, UR6 ;  /* 0x0000000600057c82 */ /* 0x000fe20008000000 */
[----:B------:R-:W-:-:S07]  /*02b0*/  IMAD R10, R8, 0x70, R7 ;  /* 0x00000070080a7824 */ /* 0x000fce00078e0207 */
.L_x_59:
        /* <DEDUP_REMOVED lines=30> */
.L_x_58:
        /* <DEDUP_REMOVED lines=22> */
.L_x_61:
        /* <DEDUP_REMOVED lines=14> */
.L_x_62:
[----:B------:R-:W-:Y:S02]  /*06e0*/  @P0 IADD3 R15, PT, PT, R3, R10, RZ ;  /* 0x0000000a030f0210 */ /* 0x000fe40007ffe0ff */
[----:B------:R-:W-:Y:S02]  /*06f0*/  @P0 LEA R10, R10, R13, 0x2 ;  /* 0x0000000d0a0a0211 */ /* 0x000fe400078e10ff */
[----:B------:R-:W-:Y:S02]  /*0700*/  @P0 LEA R15, R15, R12, 0x2 ;  /* 0x0000000c0f0f0211 */ /* 0x000fe400078e10ff */
[----:B------:R-:W0:Y:S04]  /*0710*/  @P0 LDC R13, c[0x3][R10] ;  /* 0x00c000000a0d0b82 */ /* 0x000e280000000800 */
[----:B------:R-:W0:Y:S02]  /*0720*/  @P0 LDS R15, [R15] ;  /* 0x000000000f0f0984 */ /* 0x000e240000000800 */
[----:B0-----:R-:W-:-:S07]  /*0730*/  @P0 FFMA R2, R13, R15, R2 ;  /* 0x0000000f0d020223 */ /* 0x001fce0000000002 */
.L_x_60:
[----:B------:R-:W-:-:S04]  /*0740*/  IADD3 R8, PT, PT, R8, 0x1, RZ ;  /* 0x0000000108087810 */ /* 0x000fc80007ffe0ff */
[----:B------:R-:W-:-:S13]  /*0750*/  ISETP.NE.AND P0, PT, R8, R11, PT ;  /* 0x0000000b0800720c */ /* 0x000fda0003f05270 */
[----:B------:R-:W-:Y:S05]  /*0760*/  @P0 BRA `(.L_x_63) ;  /* 0xfffffff800b80947 */ /* 0x000fea000383ffff */
.L_x_57:
[----:B0-----:R-:W2:Y:S02]  /*0770*/  LDC.64 R6, c[0x0][0x390] ;  /* 0x0000e400ff067b82 */ /* 0x001ea40000000a00 */
[----:B--2---:R-:W-:-:S04]  /*0780*/  IMAD.WIDE.U32 R4, R4, 0xa90, R6 ;  /* 0x00000a9004047825 */ /* 0x004fc800078e0006 */
[----:B------:R-:W-:-:S04]  /*0790*/  IMAD.WIDE.U32 R4, R0, 0x68, R4 ;  /* 0x0000006800047825 */ /* 0x000fc800078e0004 */
[----:B------:R-:W-:-:S05]  /*07a0*/  IMAD.WIDE.U32 R4, R3, 0x4, R4 ;  /* 0x0000000403047825 */ /* 0x000fca00078e0004 */
[----:B------:R-:W-:Y:S01]  /*07b0*/  STG.E desc[UR10][R4.64], R2 ;  /* 0x0000000204007986 */ /* 0x000fe2000c10190a */
[----:B------:R-:W-:Y:S05]  /*07c0*/  EXIT ;  /* 0x000000000000794d */ /* 0x000fea0003800000 */
.L_x_64:
        /* <DEDUP_REMOVED lines=11> */
.L_x_75:


//--------------------- .nv.shared.reserved.0     --------------------------
	.section	.nv.shared.reserved.0,"aw",@nobits
	.weak		__nv_reservedSMEM_offset_0_alias
	.size		__nv_reservedSMEM_offset_0_alias, 0, 64
	.other		__nv_reservedSMEM_offset_0_alias,@"STO_CUDA_RESERVED_SHARED STV_DEFAULT"
__nv_reservedSMEM_offset_0_alias:
	.zero		0
	.zero		64


//--------------------- .nv.shared._Z16SharedFC2Kernel3PfS_ii --------------------------
	.section	.nv.shared._Z16SharedFC2Kernel3PfS_ii,"aw",@nobits
	.sectionflags	@""
	.align	4
.nv.shared._Z16SharedFC2Kernel3PfS_ii:
	.zero		1064


//--------------------- .nv.shared._Z15SharedFC2KernelPfS_ii --------------------------
	.section	.nv.shared._Z15SharedFC2KernelPfS_ii,"aw",@nobits
	.sectionflags	@""
	.align	4
.nv.shared._Z15SharedFC2KernelPfS_ii:
	.zero		1064


//--------------------- .nv.shared._Z16SharedFC1Kernel3PfS_S_ii --------------------------
	.section	.nv.shared._Z16SharedFC1Kernel3PfS_S_ii,"aw",@nobits
	.sectionflags	@""
	.align	4
.nv.shared._Z16SharedFC1Kernel3PfS_S_ii:
	.zero		3072


//--------------------- .nv.shared._Z15SharedFC1KernelPfS_S_ii --------------------------
	.section	.nv.shared._Z15SharedFC1KernelPfS_S_ii,"aw",@nobits
	.sectionflags	@""
	.align	4
.nv.shared._Z15SharedFC1KernelPfS_S_ii:
	.zero		1152


//--------------------- .nv.shared._Z10CV1Kernel2PA28_fiiPA26_A26_f --------------------------
	.section	.nv.shared._Z10CV1Kernel2PA28_fiiPA26_A26_f,"aw",@nobits
	.sectionflags	@""
	.align	4
.nv.shared._Z10CV1Kernel2PA28_fiiPA26_A26_f:
	.zero		4160


//--------------------- .nv.shared._Z9CV1KernelPA28_fiiPA26_A26_f --------------------------
	.section	.nv.shared._Z9CV1KernelPA28_fiiPA26_A26_f,"aw",@nobits
	.sectionflags	@""
	.align	4
.nv.shared._Z9CV1KernelPA28_fiiPA26_A26_f:
	.zero		4160


//--------------------- .nv.constant0._Z16SharedFC2Kernel4PfS_ii --------------------------
	.section	.nv.constant0._Z16SharedFC2Kernel4PfS_ii,"a",@progbits
	.sectionflags	@""
	.align	4
.nv.constant0._Z16SharedFC2Kernel4PfS_ii:
	.zero		920


//--------------------- .nv.constant0._Z16SharedFC2Kernel3PfS_ii --------------------------
	.section	.nv.constant0._Z16SharedFC2Kernel3PfS_ii,"a",@progbits
	.sectionflags	@""
	.align	4
.nv.constant0._Z16SharedFC2Kernel3PfS_ii:
	.zero		920


//--------------------- .nv.constant0._Z16SharedFC2Kernel2PfS_ii --------------------------
	.section	.nv.constant0._Z16SharedFC2Kernel2PfS_ii,"a",@progbits
	.sectionflags	@""
	.align	4
.nv.constant0._Z16SharedFC2Kernel2PfS_ii:
	.zero		920


//--------------------- .nv.constant0._Z15SharedFC2KernelPfS_ii --------------------------
	.section	.nv.constant0._Z15SharedFC2KernelPfS_ii,"a",@progbits
	.sectionflags	@""
	.align	4
.nv.constant0._Z15SharedFC2KernelPfS_ii:
	.zero		920


//--------------------- .nv.constant0._Z16SharedFC1Kernel4PfS_S_ii --------------------------
	.section	.nv.constant0._Z16SharedFC1Kernel4PfS_S_ii,"a",@progbits
	.sectionflags	@""
	.align	4
.nv.constant0._Z16SharedFC1Kernel4PfS_S_ii:
	.zero		928


//--------------------- .nv.constant0._Z16SharedFC1Kernel3PfS_S_ii --------------------------
	.section	.nv.constant0._Z16SharedFC1Kernel3PfS_S_ii,"a",@progbits
	.sectionflags	@""
	.align	4
.nv.constant0._Z16SharedFC1Kernel3PfS_S_ii:
	.zero		928


//--------------------- .nv.constant0._Z16SharedFC1Kernel2PfS_S_ii --------------------------
	.section	.nv.constant0._Z16SharedFC1Kernel2PfS_S_ii,"a",@progbits
	.sectionflags	@""
	.align	4
.nv.constant0._Z16SharedFC1Kernel2PfS_S_ii:
	.zero		928


//--------------------- .nv.constant0._Z15SharedFC1KernelPfS_S_ii --------------------------
	.section	.nv.constant0._Z15SharedFC1KernelPfS_S_ii,"a",@progbits
	.sectionflags	@""
	.align	4
.nv.constant0._Z15SharedFC1KernelPfS_S_ii:
	.zero		928


//--------------------- .nv.constant0._Z9CV2KernelPA26_A26_fP9MatrixCV2PA24_A24_f --------------------------
	.section	.nv.constant0._Z9CV2KernelPA26_A26_fP9MatrixCV2PA24_A24_f,"a",@progbits
	.sectionflags	@""
	.align	4
.nv.constant0._Z9CV2KernelPA26_A26_fP9MatrixCV2PA24_A24_f:
	.zero		920


//--------------------- .nv.constant0._Z10CV1Kernel2PA28_fiiPA26_A26_f --------------------------
	.section	.nv.constant0._Z10CV1Kernel2PA28_fiiPA26_A26_f,"a",@progbits
	.sectionflags	@""
	.align	4
.nv.constant0._Z10CV1Kernel2PA28_fiiPA26_A26_f:
	.zero		920


//--------------------- .nv.constant0._Z9CV1KernelPA28_fiiPA26_A26_f --------------------------
	.section	.nv.constant0._Z9CV1KernelPA28_fiiPA26_A26_f,"a",@progbits
	.sectionflags	@""
	.align	4
.nv.constant0._Z9CV1KernelPA28_fiiPA26_A26_f:
	.zero		920


//--------------------- SYMBOLS --------------------------

	.type		.nv.reservedSmem.offset0,@object
	.size		.nv.reservedSmem.offset0,0x4
	.type		.nv.reservedSmem.cap,@object
	.size		.nv.reservedSmem.cap,0x4
